// auto-generated by cutlass_sweep.gemm — config: {"arch": "sm_100", "cluster_m": 1, "cluster_n": 1, "dtype": "bf16", "dtype_b": "bf16", "layout": "nt", "stages": 0, "tile_k": 32, "tile_m": 128, "tile_n": 256}
#include "cutlass/cutlass.h"
#include "cutlass/gemm/collective/collective_builder.hpp"
#include "cutlass/gemm/device/gemm_universal_adapter.h"
#include "cutlass/gemm/kernel/gemm_universal.hpp"
#include "cutlass/epilogue/collective/collective_builder.hpp"

using ElemA = cutlass::bfloat16_t;
using ElemB = cutlass::bfloat16_t;
using ElemCD = cutlass::bfloat16_t;
using Acc  = float;
using TileShape    = cute::Shape<cute::_128, cute::_256, cute::_32>;
using ClusterShape = cute::Shape<cute::_1, cute::_1, cute::_1>;

using CollectiveEpilogue = typename cutlass::epilogue::collective::CollectiveBuilder<
    cutlass::arch::Sm100, cutlass::arch::OpClassTensorOp,
    TileShape, ClusterShape,
    cutlass::epilogue::collective::EpilogueTileAuto,
    Acc, Acc,
    ElemCD, cutlass::layout::RowMajor, 128 / cutlass::sizeof_bits<ElemCD>::value,
    ElemCD, cutlass::layout::RowMajor, 128 / cutlass::sizeof_bits<ElemCD>::value,
    cutlass::epilogue::collective::EpilogueScheduleAuto
  >::CollectiveOp;

using CollectiveMainloop = typename cutlass::gemm::collective::CollectiveBuilder<
    cutlass::arch::Sm100, cutlass::arch::OpClassTensorOp,
    ElemA, cutlass::layout::RowMajor, 128 / cutlass::sizeof_bits<ElemA>::value,
    ElemB, cutlass::layout::ColumnMajor, 128 / cutlass::sizeof_bits<ElemB>::value,
    Acc,
    TileShape, ClusterShape,
    cutlass::gemm::collective::StageCountAutoCarveout<static_cast<int>(sizeof(typename CollectiveEpilogue::SharedStorage))>,
    cutlass::gemm::collective::KernelScheduleAuto
  >::CollectiveOp;

using GemmKernel = cutlass::gemm::kernel::GemmUniversal<
    cute::Shape<int,int,int,int>,
    CollectiveMainloop,
    CollectiveEpilogue
>;
using Gemm = cutlass::gemm::device::GemmUniversalAdapter<GemmKernel>;

// Force the device kernel symbol into the cubin without needing a host main.
auto* _anchor = &cutlass::device_kernel<GemmKernel>;


// ===== COMPILED SASS (sm_100a) =====

	.target	sm_100a

	.elftype	@"ET_EXEC"


//--------------------- .note.nv.tkinfo           --------------------------
	.section	.note.nv.tkinfo,"",@"SHT_NOTE"
	.sectionflags	@"SHF_NOTE_NV_TKINFO"
	.tkinfo
        /*0018*/ 	.word	0x00000002
        /*0030*/ 	.string	""
        /*0030*/ 	.string	"ptxas"
        /*0030*/ 	.string	"Cuda compilation tools, release 13.0, V13.0.88"
        /*0030*/ 	.string	"Build cuda_13.0.r13.0/compiler.36424714_0"
        /*0030*/ 	.string	"-arch sm_100a -m 64 "



//--------------------- .note.nv.cuinfo           --------------------------
	.section	.note.nv.cuinfo,"",@"SHT_NOTE"
	.sectionflags	@"SHF_NOTE_NV_CUINFO"
        /*0018*/ 	.short	0x0002
        /*001a*/ 	.short	0x0064
        /*001c*/ 	.short	0x0082
	.zero		2


//--------------------- .nv.info                  --------------------------
	.section	.nv.info,"",@"SHT_CUDA_INFO"
	.align	4


	//----- nvinfo : EIATTR_REGCOUNT
	.align		4
        /*0000*/ 	.byte	0x04, 0x2f
        /*0002*/ 	.short	(.L_19 - .L_18)
	.align		4
.L_18:
        /*0004*/ 	.word	index@(_ZN7cutlass13device_kernelINS_4gemm6kernel13GemmUniversalIN4cute5tupleIJiiiiEEENS1_10collective13CollectiveMmaINS1_35MainloopSm100TmaUmmaWarpSpecializedILi6ELi2ELi2ENS5_IJNS4_1CILi1EEESB_SB_EEEEENS5_IJNSA_ILi128EEENSA_ILi256EEENSA_ILi32EEEEEENS_10bfloat16_tENS5_IJlSB_lEEESI_SJ_NS4_8TiledMMAINS4_8MMA_AtomIJNS4_20SM100_MMA_F16BF16_SSISI_SI_fLi128ELi256ELNS4_4UMMA5MajorE0ELSO_0ELNSN_7ScaleInE0ELSP_0EEEEEENS4_6LayoutISC_NS5_IJNSA_ILi0EEEST_ST_EEEEENS5_IJNS4_10UnderscoreESW_SW_EEEEENS4_13SM90_TMA_LOADENS4_14ComposedLayoutINS4_7SwizzleILi2ELi4ELi3EEENS4_18smem_ptr_flag_bitsILi16EEENSS_INS5_IJNSA_ILi8EEESG_EEENS5_IJSG_SB_EEEEEEEvNS4_8identityESZ_S19_vS1A_EENS_8epilogue10collective18CollectiveEpilogueINS1C_23Sm100TmaWarpSpecializedILi4ELi2ELi64ELb1ELb0EEEJSH_NS5_IJNSS_ISE_SB_EENSS_INSA_ILi64EEESB_EEEEESI_SJ_SI_SJ_NS1C_6fusion15FusionCallbacksIS1G_NS1L_17LinearCombinationISI_fSI_fLNS_15FloatRoundStyleE2EEESH_S1K_JEEENS4_5SM1004TMEM4LOAD26SM100_TMEM_LOAD_32dp32b64xESZ_NS10_INS11_ILi3ELi4ELi3EEES14_NSS_INS5_IJS15_S1I_EEENS5_IJS1I_SB_EEEEEEENS4_39AutoVectorizingCopyWithAssumedAlignmentILi128EEENS4_14SM90_TMA_STOREES1Z_S21_S21_EEEvvEEEEvNT_6ParamsE)
        /*0008*/ 	.word	0x000000b9


	//----- nvinfo : EIATTR_FRAME_SIZE
	.align		4
.L_19:
        /*000c*/ 	.byte	0x04, 0x11
        /*000e*/ 	.short	(.L_21 - .L_20)
	.align		4
.L_20:
        /*0010*/ 	.word	index@($__internal_2_$__cuda_sm10x_tcgen05_guardrail_trap_unallocated_columns_being_dealloced)
        /*0014*/ 	.word	0x00000000


	//----- nvinfo : EIATTR_FRAME_SIZE
	.align		4
.L_21:
        /*0018*/ 	.byte	0x04, 0x11
        /*001a*/ 	.short	(.L_23 - .L_22)
	.align		4
.L_22:
        /*001c*/ 	.word	index@($__internal_1_$__cuda_sm10x_tcgen05_guardrail_trap_phase_invalid_during_alloc)
        /*0020*/ 	.word	0x00000000


	//----- nvinfo : EIATTR_FRAME_SIZE
	.align		4
.L_23:
        /*0024*/ 	.byte	0x04, 0x11
        /*0026*/ 	.short	(.L_25 - .L_24)
	.align		4
.L_24:
        /*0028*/ 	.word	index@($__internal_0_$__cuda_sm10x_tcgen05_guardrail_trap_col_being_dealloced_not_returned_by_alloc)
        /*002c*/ 	.word	0x00000000


	//----- nvinfo : EIATTR_FRAME_SIZE
	.align		4
.L_25:
        /*0030*/ 	.byte	0x04, 0x11
        /*0032*/ 	.short	(.L_27 - .L_26)
	.align		4
.L_26:
        /*0034*/ 	.word	index@(_ZN7cutlass13device_kernelINS_4gemm6kernel13GemmUniversalIN4cute5tupleIJiiiiEEENS1_10collective13CollectiveMmaINS1_35MainloopSm100TmaUmmaWarpSpecializedILi6ELi2ELi2ENS5_IJNS4_1CILi1EEESB_SB_EEEEENS5_IJNSA_ILi128EEENSA_ILi256EEENSA_ILi32EEEEEENS_10bfloat16_tENS5_IJlSB_lEEESI_SJ_NS4_8TiledMMAINS4_8MMA_AtomIJNS4_20SM100_MMA_F16BF16_SSISI_SI_fLi128ELi256ELNS4_4UMMA5MajorE0ELSO_0ELNSN_7ScaleInE0ELSP_0EEEEEENS4_6LayoutISC_NS5_IJNSA_ILi0EEEST_ST_EEEEENS5_IJNS4_10UnderscoreESW_SW_EEEEENS4_13SM90_TMA_LOADENS4_14ComposedLayoutINS4_7SwizzleILi2ELi4ELi3EEENS4_18smem_ptr_flag_bitsILi16EEENSS_INS5_IJNSA_ILi8EEESG_EEENS5_IJSG_SB_EEEEEEEvNS4_8identityESZ_S19_vS1A_EENS_8epilogue10collective18CollectiveEpilogueINS1C_23Sm100TmaWarpSpecializedILi4ELi2ELi64ELb1ELb0EEEJSH_NS5_IJNSS_ISE_SB_EENSS_INSA_ILi64EEESB_EEEEESI_SJ_SI_SJ_NS1C_6fusion15FusionCallbacksIS1G_NS1L_17LinearCombinationISI_fSI_fLNS_15FloatRoundStyleE2EEESH_S1K_JEEENS4_5SM1004TMEM4LOAD26SM100_TMEM_LOAD_32dp32b64xESZ_NS10_INS11_ILi3ELi4ELi3EEES14_NSS_INS5_IJS15_S1I_EEENS5_IJS1I_SB_EEEEEEENS4_39AutoVectorizingCopyWithAssumedAlignmentILi128EEENS4_14SM90_TMA_STOREES1Z_S21_S21_EEEvvEEEEvNT_6ParamsE)
        /*0038*/ 	.word	0x00000000


	//----- nvinfo : EIATTR_MIN_STACK_SIZE
	.align		4
.L_27:
        /*003c*/ 	.byte	0x04, 0x12
        /*003e*/ 	.short	(.L_29 - .L_28)
	.align		4
.L_28:
        /*0040*/ 	.word	index@(_ZN7cutlass13device_kernelINS_4gemm6kernel13GemmUniversalIN4cute5tupleIJiiiiEEENS1_10collective13CollectiveMmaINS1_35MainloopSm100TmaUmmaWarpSpecializedILi6ELi2ELi2ENS5_IJNS4_1CILi1EEESB_SB_EEEEENS5_IJNSA_ILi128EEENSA_ILi256EEENSA_ILi32EEEEEENS_10bfloat16_tENS5_IJlSB_lEEESI_SJ_NS4_8TiledMMAINS4_8MMA_AtomIJNS4_20SM100_MMA_F16BF16_SSISI_SI_fLi128ELi256ELNS4_4UMMA5MajorE0ELSO_0ELNSN_7ScaleInE0ELSP_0EEEEEENS4_6LayoutISC_NS5_IJNSA_ILi0EEEST_ST_EEEEENS5_IJNS4_10UnderscoreESW_SW_EEEEENS4_13SM90_TMA_LOADENS4_14ComposedLayoutINS4_7SwizzleILi2ELi4ELi3EEENS4_18smem_ptr_flag_bitsILi16EEENSS_INS5_IJNSA_ILi8EEESG_EEENS5_IJSG_SB_EEEEEEEvNS4_8identityESZ_S19_vS1A_EENS_8epilogue10collective18CollectiveEpilogueINS1C_23Sm100TmaWarpSpecializedILi4ELi2ELi64ELb1ELb0EEEJSH_NS5_IJNSS_ISE_SB_EENSS_INSA_ILi64EEESB_EEEEESI_SJ_SI_SJ_NS1C_6fusion15FusionCallbacksIS1G_NS1L_17LinearCombinationISI_fSI_fLNS_15FloatRoundStyleE2EEESH_S1K_JEEENS4_5SM1004TMEM4LOAD26SM100_TMEM_LOAD_32dp32b64xESZ_NS10_INS11_ILi3ELi4ELi3EEES14_NSS_INS5_IJS15_S1I_EEENS5_IJS1I_SB_EEEEEEENS4_39AutoVectorizingCopyWithAssumedAlignmentILi128EEENS4_14SM90_TMA_STOREES1Z_S21_S21_EEEvvEEEEvNT_6ParamsE)
        /*0044*/ 	.word	0x00000000
.L_29:


//--------------------- .nv.compat                --------------------------
	.section	.nv.compat,"",@"SHT_CUDA_COMPAT_INFO"
	.align	4
        /*0000*/ 	.byte	0x02, 0x09, 0x01, 0x00, 0x02, 0x02, 0x02, 0x00, 0x02, 0x05, 0x05, 0x00, 0x03, 0x07, 0x01, 0x01
        /*0010*/ 	.byte	0x02, 0x03, 0x01, 0x00, 0x02, 0x06, 0x01, 0x00, 0x04, 0x0b, 0x08, 0x00, 0x09, 0x00, 0x00, 0x00
        /*0020*/ 	.byte	0x00, 0x00, 0x00, 0x00


//--------------------- .nv.info._ZN7cutlass13device_kernelINS_4gemm6kernel13GemmUniversalIN4cute5tupleIJiiiiEEENS1_10collective13CollectiveMmaINS1_35MainloopSm100TmaUmmaWarpSpecializedILi6ELi2ELi2ENS5_IJNS4_1CILi1EEESB_SB_EEEEENS5_IJNSA_ILi128EEENSA_ILi256EEENSA_ILi32EEEEEENS_10bfloat16_tENS5_IJlSB_lEEESI_SJ_NS4_8TiledMMAINS4_8MMA_AtomIJNS4_20SM100_MMA_F16BF16_SSISI_SI_fLi128ELi256ELNS4_4UMMA5MajorE0ELSO_0ELNSN_7ScaleInE0ELSP_0EEEEEENS4_6LayoutISC_NS5_IJNSA_ILi0EEEST_ST_EEEEENS5_IJNS4_10UnderscoreESW_SW_EEEEENS4_13SM90_TMA_LOADENS4_14ComposedLayoutINS4_7SwizzleILi2ELi4ELi3EEENS4_18smem_ptr_flag_bitsILi16EEENSS_INS5_IJNSA_ILi8EEESG_EEENS5_IJSG_SB_EEEEEEEvNS4_8identityESZ_S19_vS1A_EENS_8epilogue10collective18CollectiveEpilogueINS1C_23Sm100TmaWarpSpecializedILi4ELi2ELi64ELb1ELb0EEEJSH_NS5_IJNSS_ISE_SB_EENSS_INSA_ILi64EEESB_EEEEESI_SJ_SI_SJ_NS1C_6fusion15FusionCallbacksIS1G_NS1L_17LinearCombinationISI_fSI_fLNS_15FloatRoundStyleE2EEESH_S1K_JEEENS4_5SM1004TMEM4LOAD26SM100_TMEM_LOAD_32dp32b64xESZ_NS10_INS11_ILi3ELi4ELi3EEES14_NSS_INS5_IJS15_S1I_EEENS5_IJS1I_SB_EEEEEEENS4_39AutoVectorizingCopyWithAssumedAlignmentILi128EEENS4_14SM90_TMA_STOREES1Z_S21_S21_EEEvvEEEEvNT_6ParamsE --------------------------
	.section	.nv.info._ZN7cutlass13device_kernelINS_4gemm6kernel13GemmUniversalIN4cute5tupleIJiiiiEEENS1_10collective13CollectiveMmaINS1_35MainloopSm100TmaUmmaWarpSpecializedILi6ELi2ELi2ENS5_IJNS4_1CILi1EEESB_SB_EEEEENS5_IJNSA_ILi128EEENSA_ILi256EEENSA_ILi32EEEEEENS_10bfloat16_tENS5_IJlSB_lEEESI_SJ_NS4_8TiledMMAINS4_8MMA_AtomIJNS4_20SM100_MMA_F16BF16_SSISI_SI_fLi128ELi256ELNS4_4UMMA5MajorE0ELSO_0ELNSN_7ScaleInE0ELSP_0EEEEEENS4_6LayoutISC_NS5_IJNSA_ILi0EEEST_ST_EEEEENS5_IJNS4_10UnderscoreESW_SW_EEEEENS4_13SM90_TMA_LOADENS4_14ComposedLayoutINS4_7SwizzleILi2ELi4ELi3EEENS4_18smem_ptr_flag_bitsILi16EEENSS_INS5_IJNSA_ILi8EEESG_EEENS5_IJSG_SB_EEEEEEEvNS4_8identityESZ_S19_vS1A_EENS_8epilogue10collective18CollectiveEpilogueINS1C_23Sm100TmaWarpSpecializedILi4ELi2ELi64ELb1ELb0EEEJSH_NS5_IJNSS_ISE_SB_EENSS_INSA_ILi64EEESB_EEEEESI_SJ_SI_SJ_NS1C_6fusion15FusionCallbacksIS1G_NS1L_17LinearCombinationISI_fSI_fLNS_15FloatRoundStyleE2EEESH_S1K_JEEENS4_5SM1004TMEM4LOAD26SM100_TMEM_LOAD_32dp32b64xESZ_NS10_INS11_ILi3ELi4ELi3EEES14_NSS_INS5_IJS15_S1I_EEENS5_IJS1I_SB_EEEEEEENS4_39AutoVectorizingCopyWithAssumedAlignmentILi128EEENS4_14SM90_TMA_STOREES1Z_S21_S21_EEEvvEEEEvNT_6ParamsE,"",@"SHT_CUDA_INFO"
	.sectionflags	@""
	.align	4


	//----- nvinfo : EIATTR_CUDA_API_VERSION
	.align		4
        /*0000*/ 	.byte	0x04, 0x37
        /*0002*/ 	.short	(.L_31 - .L_30)
.L_30:
        /*0004*/ 	.word	0x00000082


	//----- nvinfo : EIATTR_KPARAM_INFO
	.align		4
.L_31:
        /*0008*/ 	.byte	0x04, 0x17
        /*000a*/ 	.short	(.L_33 - .L_32)
.L_32:
        /*000c*/ 	.word	0x00000000
        /*0010*/ 	.short	0x0000
        /*0012*/ 	.short	0x0000
        /*0014*/ 	.byte	0x00, 0xf0, 0x01, 0x20


	//----- nvinfo : EIATTR_AT_ENTRY_FRAGMENTS
	.align		4
.L_33:
        /*0018*/ 	.byte	0x04, 0x4f
        /*001a*/ 	.short	(.L_35 - .L_34)


	//   ....[0]....
.L_34:
        /*001c*/ 	.word	0x00000006


	//----- nvinfo : EIATTR_RESERVED_SMEM_USED
	.align		4
.L_35:
        /*0020*/ 	.byte	0x01, 0x41
	.zero		2


	//----- nvinfo : EIATTR_SPARSE_MMA_MASK
	.align		4
        /*0024*/ 	.byte	0x03, 0x50
        /*0026*/ 	.short	0x0000


	//----- nvinfo : EIATTR_TCGEN05_1CTA_USED
	.align		4
        /*0028*/ 	.byte	0x01, 0x51
	.zero		2


	//----- nvinfo : EIATTR_MAXREG_COUNT
	.align		4
        /*002c*/ 	.byte	0x03, 0x1b
        /*002e*/ 	.short	0x00ff


	//----- nvinfo : EIATTR_NUM_BARRIERS
	.align		4
        /*0030*/ 	.byte	0x02, 0x4c
        /*0032*/ 	.byte	0x07
	.zero		1


	//----- nvinfo : EIATTR_EXTERNS
	.align		4
        /*0034*/ 	.byte	0x04, 0x0f
        /*0036*/ 	.short	(.L_37 - .L_36)


	//   ....[0]....
	.align		4
.L_36:
        /*0038*/ 	.word	index@(__assertfail)


	//----- nvinfo : EIATTR_MERCURY_ISA_VERSION
	.align		4
.L_37:
        /*003c*/ 	.byte	0x03, 0x5f
        /*003e*/ 	.short	0x0101


	//----- nvinfo : EIATTR_INT_WARP_WIDE_INSTR_OFFSETS
	.align		4
        /*0040*/ 	.byte	0x04, 0x31
        /*0042*/ 	.short	(.L_39 - .L_38)


	//   ....[0]....
.L_38:
        /*0044*/ 	.word	0x00001df0


	//   ....[1]....
        /*0048*/ 	.word	0x00003760


	//   ....[2]....
        /*004c*/ 	.word	0x00003780


	//   ....[3]....
        /*0050*/ 	.word	0x000037b0


	//   ....[4]....
        /*0054*/ 	.word	0x000040f0


	//   ....[5]....
        /*0058*/ 	.word	0x00004160


	//   ....[6]....
        /*005c*/ 	.word	0x00004240


	//   ....[7]....
        /*0060*/ 	.word	0x000042c0


	//   ....[8]....
        /*0064*/ 	.word	0x000043d0


	//   ....[9]....
        /*0068*/ 	.word	0x00004460


	//   ....[10]....
        /*006c*/ 	.word	0x00004640


	//   ....[11]....
        /*0070*/ 	.word	0x000047a0


	//----- nvinfo : EIATTR_COOP_GROUP_MASK_REGIDS
	.align		4
.L_39:
        /*0074*/ 	.byte	0x04, 0x29
        /*0076*/ 	.short	(.L_41 - .L_40)


	//   ....[0]....
.L_40:
        /*0078*/ 	.word	0xffffffff


	//   ....[1]....
        /*007c*/ 	.word	0xffffffff


	//   ....[2]....
        /*0080*/ 	.word	0xffffffff


	//   ....[3]....
        /*0084*/ 	.word	0xffffffff


	//   ....[4]....
        /*0088*/ 	.word	0xffffffff


	//   ....[5]....
        /*008c*/ 	.word	0xffffffff


	//   ....[6]....
        /*0090*/ 	.word	0xffffffff


	//   ....[7]....
        /*0094*/ 	.word	0xffffffff


	//   ....[8]....
        /*0098*/ 	.word	0xffffffff


	//   ....[9]....
        /*009c*/ 	.word	0xffffffff


	//   ....[10]....
        /*00a0*/ 	.word	0xffffffff


	//   ....[11]....
        /*00a4*/ 	.word	0xffffffff


	//   ....[12]....
        /*00a8*/ 	.word	0xffffffff


	//----- nvinfo : EIATTR_COOP_GROUP_INSTR_OFFSETS
	.align		4
.L_41:
        /*00ac*/ 	.byte	0x04, 0x28
        /*00ae*/ 	.short	(.L_43 - .L_42)


	//   ....[0]....
.L_42:
        /*00b0*/ 	.word	0x00000090


	//   ....[1]....
        /*00b4*/ 	.word	0x000004d0


	//   ....[2]....
        /*00b8*/ 	.word	0x00000680


	//   ....[3]....
        /*00bc*/ 	.word	0x00000820


	//   ....[4]....
        /*00c0*/ 	.word	0x00000920


	//   ....[5]....
        /*00c4*/ 	.word	0x00000a90


	//   ....[6]....
        /*00c8*/ 	.word	0x00000bf0


	//   ....[7]....
        /*00cc*/ 	.word	0x00001cd0


	//   ....[8]....
        /*00d0*/ 	.word	0x00002bd0


	//   ....[9]....
        /*00d4*/ 	.word	0x00002de0


	//   ....[10]....
        /*00d8*/ 	.word	0x00002e10


	//   ....[11]....
        /*00dc*/ 	.word	0x00003640


	//   ....[12]....
        /*00e0*/ 	.word	0x00003870


	//----- nvinfo : EIATTR_VRC_CTA_INIT_COUNT
	.align		4
.L_43:
        /*00e4*/ 	.byte	0x02, 0x4a
        /*00e6*/ 	.byte	0x80
	.zero		1


	//----- nvinfo : EIATTR_SYSCALL_OFFSETS
	.align		4
        /*00e8*/ 	.byte	0x04, 0x46
        /*00ea*/ 	.short	(.L_45 - .L_44)


	//   ....[0]....
.L_44:
        /*00ec*/ 	.word	0x00005250


	//   ....[1]....
        /*00f0*/ 	.word	0x00005340


	//   ....[2]....
        /*00f4*/ 	.word	0x00005cc0


	//   ....[3]....
        /*00f8*/ 	.word	0x00007110


	//   ....[4]....
        /*00fc*/ 	.word	0x00008530


	//   ....[5]....
        /*0100*/ 	.word	0x00009940


	//----- nvinfo : EIATTR_MBARRIER_INSTR_OFFSETS
	.align		4
.L_45:
        /*0104*/ 	.byte	0x04, 0x39
        /*0106*/ 	.short	(.L_47 - .L_46)


	//   ....[0]....
.L_46:
        /*0108*/ 	.word	0x000005b0
        /*010c*/ 	.word	0x000000ff
        /*0110*/ 	.word	0x00000000
        /*0114*/ 	.short	0x0100
        /*0116*/ 	.byte	0x05
	.zero		1


	//   ....[1]....
        /*0118*/ 	.word	0x000005c0
        /*011c*/ 	.word	0x000000ff
        /*0120*/ 	.word	0x00000030
        /*0124*/ 	.short	0x0100
        /*0126*/ 	.byte	0x05
	.zero		1


	//   ....[2]....
        /*0128*/ 	.word	0x000005d0
        /*012c*/ 	.word	0x000000ff
        /*0130*/ 	.word	0x00000008
        /*0134*/ 	.short	0x0100
        /*0136*/ 	.byte	0x05
	.zero		1


	//   ....[3]....
        /*0138*/ 	.word	0x000005e0
        /*013c*/ 	.word	0x000000ff
        /*0140*/ 	.word	0x00000038
        /*0144*/ 	.short	0x0100
        /*0146*/ 	.byte	0x05
	.zero		1


	//   ....[4]....
        /*0148*/ 	.word	0x000005f0
        /*014c*/ 	.word	0x000000ff
        /*0150*/ 	.word	0x00000010
        /*0154*/ 	.short	0x0100
        /*0156*/ 	.byte	0x05
	.zero		1


	//   ....[5]....
        /*0158*/ 	.word	0x00000600
        /*015c*/ 	.word	0x000000ff
        /*0160*/ 	.word	0x00000040
        /*0164*/ 	.short	0x0100
        /*0166*/ 	.byte	0x05
	.zero		1


	//   ....[6]....
        /*0168*/ 	.word	0x00000610
        /*016c*/ 	.word	0x000000ff
        /*0170*/ 	.word	0x00000018
        /*0174*/ 	.short	0x0100
        /*0176*/ 	.byte	0x05
	.zero		1


	//   ....[7]....
        /*0178*/ 	.word	0x00000620
        /*017c*/ 	.word	0x000000ff
        /*0180*/ 	.word	0x00000048
        /*0184*/ 	.short	0x0100
        /*0186*/ 	.byte	0x05
	.zero		1


	//   ....[8]....
        /*0188*/ 	.word	0x00000630
        /*018c*/ 	.word	0x000000ff
        /*0190*/ 	.word	0x00000020
        /*0194*/ 	.short	0x0100
        /*0196*/ 	.byte	0x05
	.zero		1


	//   ....[9]....
        /*0198*/ 	.word	0x00000640
        /*019c*/ 	.word	0x000000ff
        /*01a0*/ 	.word	0x00000050
        /*01a4*/ 	.short	0x0100
        /*01a6*/ 	.byte	0x05
	.zero		1


	//   ....[10]....
        /*01a8*/ 	.word	0x00000650
        /*01ac*/ 	.word	0x000000ff
        /*01b0*/ 	.word	0x00000028
        /*01b4*/ 	.short	0x0100
        /*01b6*/ 	.byte	0x05
	.zero		1


	//   ....[11]....
        /*01b8*/ 	.word	0x00000660
        /*01bc*/ 	.word	0x000000ff
        /*01c0*/ 	.word	0x00000058
        /*01c4*/ 	.short	0x0100
        /*01c6*/ 	.byte	0x05
	.zero		1


	//   ....[12]....
        /*01c8*/ 	.word	0x00000790
        /*01cc*/ 	.word	0x000000ff
        /*01d0*/ 	.word	0x00000060
        /*01d4*/ 	.short	0x0100
        /*01d6*/ 	.byte	0x07
	.zero		1


	//   ....[13]....
        /*01d8*/ 	.word	0x000007a0
        /*01dc*/ 	.word	0x000000ff
        /*01e0*/ 	.word	0x00000080
        /*01e4*/ 	.short	0x0100
        /*01e6*/ 	.byte	0x07
	.zero		1


	//   ....[14]....
        /*01e8*/ 	.word	0x000007b0
        /*01ec*/ 	.word	0x000000ff
        /*01f0*/ 	.word	0x00000068
        /*01f4*/ 	.short	0x0100
        /*01f6*/ 	.byte	0x07
	.zero		1


	//   ....[15]....
        /*01f8*/ 	.word	0x000007c0
        /*01fc*/ 	.word	0x000000ff
        /*0200*/ 	.word	0x00000088
        /*0204*/ 	.short	0x0100
        /*0206*/ 	.byte	0x07
	.zero		1


	//   ....[16]....
        /*0208*/ 	.word	0x000007d0
        /*020c*/ 	.word	0x000000ff
        /*0210*/ 	.word	0x00000070
        /*0214*/ 	.short	0x0100
        /*0216*/ 	.byte	0x07
	.zero		1


	//   ....[17]....
        /*0218*/ 	.word	0x000007e0
        /*021c*/ 	.word	0x000000ff
        /*0220*/ 	.word	0x00000090
        /*0224*/ 	.short	0x0100
        /*0226*/ 	.byte	0x07
	.zero		1


	//   ....[18]....
        /*0228*/ 	.word	0x000007f0
        /*022c*/ 	.word	0x000000ff
        /*0230*/ 	.word	0x00000078
        /*0234*/ 	.short	0x0100
        /*0236*/ 	.byte	0x07
	.zero		1


	//   ....[19]....
        /*0238*/ 	.word	0x00000800
        /*023c*/ 	.word	0x000000ff
        /*0240*/ 	.word	0x00000098
        /*0244*/ 	.short	0x0100
        /*0246*/ 	.byte	0x07
	.zero		1


	//   ....[20]....
        /*0248*/ 	.word	0x000008f0
        /*024c*/ 	.word	0x000000ff
        /*0250*/ 	.word	0x000000a0
        /*0254*/ 	.short	0x0100
        /*0256*/ 	.byte	0x05
	.zero		1


	//   ....[21]....
        /*0258*/ 	.word	0x00000900
        /*025c*/ 	.word	0x000000ff
        /*0260*/ 	.word	0x000000a8
        /*0264*/ 	.short	0x0100
        /*0266*/ 	.byte	0x05
	.zero		1


	//   ....[22]....
        /*0268*/ 	.word	0x00000a40
        /*026c*/ 	.word	0x000000ff
        /*0270*/ 	.word	0x000000b0
        /*0274*/ 	.short	0x0100
        /*0276*/ 	.byte	0x05
	.zero		1


	//   ....[23]....
        /*0278*/ 	.word	0x00000a50
        /*027c*/ 	.word	0x000000ff
        /*0280*/ 	.word	0x000000c0
        /*0284*/ 	.short	0x0100
        /*0286*/ 	.byte	0x05
	.zero		1


	//   ....[24]....
        /*0288*/ 	.word	0x00000a60
        /*028c*/ 	.word	0x000000ff
        /*0290*/ 	.word	0x000000b8
        /*0294*/ 	.short	0x0100
        /*0296*/ 	.byte	0x05
	.zero		1


	//   ....[25]....
        /*0298*/ 	.word	0x00000a70
        /*029c*/ 	.word	0x000000ff
        /*02a0*/ 	.word	0x000000c8
        /*02a4*/ 	.short	0x0100
        /*02a6*/ 	.byte	0x05
	.zero		1


	//   ....[26]....
        /*02a8*/ 	.word	0x00000ba0
        /*02ac*/ 	.word	0x000000ff
        /*02b0*/ 	.word	0x000000d0
        /*02b4*/ 	.short	0x0100
        /*02b6*/ 	.byte	0x07
	.zero		1


	//   ....[27]....
        /*02b8*/ 	.word	0x00000bb0
        /*02bc*/ 	.word	0x000000ff
        /*02c0*/ 	.word	0x000000e0
        /*02c4*/ 	.short	0x0100
        /*02c6*/ 	.byte	0x07
	.zero		1


	//   ....[28]....
        /*02c8*/ 	.word	0x00000bc0
        /*02cc*/ 	.word	0x000000ff
        /*02d0*/ 	.word	0x000000d8
        /*02d4*/ 	.short	0x0100
        /*02d6*/ 	.byte	0x07
	.zero		1


	//   ....[29]....
        /*02d8*/ 	.word	0x00000bd0
        /*02dc*/ 	.word	0x000000ff
        /*02e0*/ 	.word	0x000000e8
        /*02e4*/ 	.short	0x0100
        /*02e6*/ 	.byte	0x07
	.zero		1


	//   ....[30]....
        /*02e8*/ 	.word	0x00000cc0
        /*02ec*/ 	.word	0x000000ff
        /*02f0*/ 	.word	0x000000f0
        /*02f4*/ 	.short	0x0100
        /*02f6*/ 	.byte	0x05
	.zero		1


	//   ....[31]....
        /*02f8*/ 	.word	0x00000cd0
        /*02fc*/ 	.word	0x000000ff
        /*0300*/ 	.word	0x00000100
        /*0304*/ 	.short	0x0100
        /*0306*/ 	.byte	0x05
	.zero		1


	//   ....[32]....
        /*0308*/ 	.word	0x00000ce0
        /*030c*/ 	.word	0x000000ff
        /*0310*/ 	.word	0x000000f8
        /*0314*/ 	.short	0x0100
        /*0316*/ 	.byte	0x05
	.zero		1


	//   ....[33]....
        /*0318*/ 	.word	0x00000cf0
        /*031c*/ 	.word	0x000000ff
        /*0320*/ 	.word	0x00000108
        /*0324*/ 	.short	0x0100
        /*0326*/ 	.byte	0x05
	.zero		1


	//   ....[34]....
        /*0328*/ 	.word	0x000015d0
        /*032c*/ 	.word	0x00000003
        /*0330*/ 	.word	0x00000100
        /*0334*/ 	.short	0x010a
        /*0336*/ 	.byte	0xff
	.zero		1


	//   ....[35]....
        /*0338*/ 	.word	0x00001600
        /*033c*/ 	.word	0x00000003
        /*0340*/ 	.word	0x000000f0
        /*0344*/ 	.short	0x0101
        /*0346*/ 	.byte	0xff
	.zero		1


	//   ....[36]....
        /*0348*/ 	.word	0x000016d0
        /*034c*/ 	.word	0x000000ff
        /*0350*/ 	.word	0x00000030
        /*0354*/ 	.short	0x010a
        /*0356*/ 	.byte	0x08
	.zero		1


	//   ....[37]....
        /*0358*/ 	.word	0x00001770
        /*035c*/ 	.word	0x000000ff
        /*0360*/ 	.word	0x00000030
        /*0364*/ 	.short	0x010a
        /*0366*/ 	.byte	0x21
	.zero		1


	//   ....[38]....
        /*0368*/ 	.word	0x000018c0
        /*036c*/ 	.word	0x000000ff
        /*0370*/ 	.word	0x00000030
        /*0374*/ 	.short	0x010a
        /*0376*/ 	.byte	0x08
	.zero		1


	//   ....[39]....
        /*0378*/ 	.word	0x000019d0
        /*037c*/ 	.word	0x000000ff
        /*0380*/ 	.word	0x000000a8
        /*0384*/ 	.short	0x0101
        /*0386*/ 	.byte	0x04
	.zero		1


	//   ....[40]....
        /*0388*/ 	.word	0x000019f0
        /*038c*/ 	.word	0x000000ff
        /*0390*/ 	.word	0x00000030
        /*0394*/ 	.short	0x010a
        /*0396*/ 	.byte	0x08
	.zero		1


	//   ....[41]....
        /*0398*/ 	.word	0x00001a70
        /*039c*/ 	.word	0x000000ff
        /*03a0*/ 	.word	0x00000030
        /*03a4*/ 	.short	0x010a
        /*03a6*/ 	.byte	0x11
	.zero		1


	//   ....[42]....
        /*03a8*/ 	.word	0x00001bc0
        /*03ac*/ 	.word	0x000000ff
        /*03b0*/ 	.word	0x00000030
        /*03b4*/ 	.short	0x010a
        /*03b6*/ 	.byte	0x08
	.zero		1


	//   ....[43]....
        /*03b8*/ 	.word	0x00001d00
        /*03bc*/ 	.word	0x00000002
        /*03c0*/ 	.word	0x000000b0
        /*03c4*/ 	.short	0x010a
        /*03c6*/ 	.byte	0xff
	.zero		1


	//   ....[44]....
        /*03c8*/ 	.word	0x00001dc0
        /*03cc*/ 	.word	0x00000002
        /*03d0*/ 	.word	0x00000000
        /*03d4*/ 	.short	0x0101
        /*03d6*/ 	.byte	0xff
	.zero		1


	//   ....[45]....
        /*03d8*/ 	.word	0x00002320
        /*03dc*/ 	.word	0x000000ff
        /*03e0*/ 	.word	0x00000000
        /*03e4*/ 	.short	0x010a
        /*03e6*/ 	.byte	0x05
	.zero		1


	//   ....[46]....
        /*03e8*/ 	.word	0x000023b0
        /*03ec*/ 	.word	0x000000ff
        /*03f0*/ 	.word	0x00000000
        /*03f4*/ 	.short	0x010a
        /*03f6*/ 	.byte	0x05
	.zero		1


	//   ....[47]....
        /*03f8*/ 	.word	0x00002440
        /*03fc*/ 	.word	0x000000ff
        /*0400*/ 	.word	0x00000000
        /*0404*/ 	.short	0x010a
        /*0406*/ 	.byte	0x05
	.zero		1


	//   ....[48]....
        /*0408*/ 	.word	0x000024d0
        /*040c*/ 	.word	0x000000ff
        /*0410*/ 	.word	0x00000000
        /*0414*/ 	.short	0x010a
        /*0416*/ 	.byte	0x05
	.zero		1


	//   ....[49]....
        /*0418*/ 	.word	0x00002560
        /*041c*/ 	.word	0x000000ff
        /*0420*/ 	.word	0x00000000
        /*0424*/ 	.short	0x010a
        /*0426*/ 	.byte	0x05
	.zero		1


	//   ....[50]....
        /*0428*/ 	.word	0x00002600
        /*042c*/ 	.word	0x00000000
        /*0430*/ 	.word	0x00000000
        /*0434*/ 	.short	0x010a
        /*0436*/ 	.byte	0xff
	.zero		1


	//   ....[51]....
        /*0438*/ 	.word	0x00002720
        /*043c*/ 	.word	0x00000000
        /*0440*/ 	.word	0x000000f0
        /*0444*/ 	.short	0x010a
        /*0446*/ 	.byte	0xff
	.zero		1


	//   ....[52]....
        /*0448*/ 	.word	0x00002780
        /*044c*/ 	.word	0x00000004
        /*0450*/ 	.word	0x00000000
        /*0454*/ 	.short	0x0101
        /*0456*/ 	.byte	0xff
	.zero		1


	//   ....[53]....
        /*0458*/ 	.word	0x000027a0
        /*045c*/ 	.word	0x000000ff
        /*0460*/ 	.word	0x000000c0
        /*0464*/ 	.short	0x010a
        /*0466*/ 	.byte	0x05
	.zero		1


	//   ....[54]....
        /*0468*/ 	.word	0x000028c0
        /*046c*/ 	.word	0x00000000
        /*0470*/ 	.word	0x000000b0
        /*0474*/ 	.short	0x010a
        /*0476*/ 	.byte	0xff
	.zero		1


	//   ....[55]....
        /*0478*/ 	.word	0x000029d0
        /*047c*/ 	.word	0x00000000
        /*0480*/ 	.word	0x00000000
        /*0484*/ 	.short	0x0101
        /*0486*/ 	.byte	0xff
	.zero		1


	//   ....[56]....
        /*0488*/ 	.word	0x00002a60
        /*048c*/ 	.word	0x000000ff
        /*0490*/ 	.word	0x000000c0
        /*0494*/ 	.short	0x0106
        /*0496*/ 	.byte	0x05
	.zero		1


	//   ....[57]....
        /*0498*/ 	.word	0x00002a80
        /*049c*/ 	.word	0x000000ff
        /*04a0*/ 	.word	0x000000c0
        /*04a4*/ 	.short	0x010a
        /*04a6*/ 	.byte	0x05
	.zero		1


	//   ....[58]....
        /*04a8*/ 	.word	0x00002b10
        /*04ac*/ 	.word	0x000000ff
        /*04b0*/ 	.word	0x000000c0
        /*04b4*/ 	.short	0x0106
        /*04b6*/ 	.byte	0x04
	.zero		1


	//   ....[59]....
        /*04b8*/ 	.word	0x00002b50
        /*04bc*/ 	.word	0x00000000
        /*04c0*/ 	.word	0x000000c0
        /*04c4*/ 	.short	0x010a
        /*04c6*/ 	.byte	0xff
	.zero		1


	//   ....[60]....
        /*04c8*/ 	.word	0x00003050
        /*04cc*/ 	.word	0x00000000
        /*04d0*/ 	.word	0x000000b0
        /*04d4*/ 	.short	0x010a
        /*04d6*/ 	.byte	0xff
	.zero		1


	//   ....[61]....
        /*04d8*/ 	.word	0x00003160
        /*04dc*/ 	.word	0x00000003
        /*04e0*/ 	.word	0x00000000
        /*04e4*/ 	.short	0x0101
        /*04e6*/ 	.byte	0xff
	.zero		1


	//   ....[62]....
        /*04e8*/ 	.word	0x00003170
        /*04ec*/ 	.word	0x000000ff
        /*04f0*/ 	.word	0x00000000
        /*04f4*/ 	.short	0x010a
        /*04f6*/ 	.byte	0x04
	.zero		1


	//   ....[63]....
        /*04f8*/ 	.word	0x00003190
        /*04fc*/ 	.word	0x000000ff
        /*0500*/ 	.word	0x000000e0
        /*0504*/ 	.short	0x010a
        /*0506*/ 	.byte	0x08
	.zero		1


	//   ....[64]....
        /*0508*/ 	.word	0x00003260
        /*050c*/ 	.word	0x000000ff
        /*0510*/ 	.word	0x00000000
        /*0514*/ 	.short	0x010a
        /*0516*/ 	.byte	0x07
	.zero		1


	//   ....[65]....
        /*0518*/ 	.word	0x000033a0
        /*051c*/ 	.word	0x000000ff
        /*0520*/ 	.word	0x00000000
        /*0524*/ 	.short	0x010a
        /*0526*/ 	.byte	0x04
	.zero		1


	//   ....[66]....
        /*0528*/ 	.word	0x00003590
        /*052c*/ 	.word	0x000000ff
        /*0530*/ 	.word	0x00000000
        /*0534*/ 	.short	0x010a
        /*0536*/ 	.byte	0x05
	.zero		1


	//   ....[67]....
        /*0538*/ 	.word	0x00003620
        /*053c*/ 	.word	0x000000ff
        /*0540*/ 	.word	0x00000000
        /*0544*/ 	.short	0x010a
        /*0546*/ 	.byte	0x07
	.zero		1


	//   ....[68]....
        /*0548*/ 	.word	0x00003aa0
        /*054c*/ 	.word	0x00000000
        /*0550*/ 	.word	0x000000b0
        /*0554*/ 	.short	0x010a
        /*0556*/ 	.byte	0xff
	.zero		1


	//   ....[69]....
        /*0558*/ 	.word	0x00003b60
        /*055c*/ 	.word	0x00000000
        /*0560*/ 	.word	0x00000000
        /*0564*/ 	.short	0x0101
        /*0566*/ 	.byte	0xff
	.zero		1


	//   ....[70]....
        /*0568*/ 	.word	0x00003e80
        /*056c*/ 	.word	0x000000ff
        /*0570*/ 	.word	0x000000a8
        /*0574*/ 	.short	0x010a
        /*0576*/ 	.byte	0x07
	.zero		1


	//   ....[71]....
        /*0578*/ 	.word	0x00004070
        /*057c*/ 	.word	0x000000ff
        /*0580*/ 	.word	0x00000080
        /*0584*/ 	.short	0x010a
        /*0586*/ 	.byte	0x07
	.zero		1


	//   ....[72]....
        /*0588*/ 	.word	0x000041e0
        /*058c*/ 	.word	0x000000ff
        /*0590*/ 	.word	0x00000060
        /*0594*/ 	.short	0x010b
        /*0596*/ 	.byte	0x07
	.zero		1


	//   ....[73]....
        /*0598*/ 	.word	0x000041f0
        /*059c*/ 	.word	0x000000ff
        /*05a0*/ 	.word	0x00000000
        /*05a4*/ 	.short	0x0101
        /*05a6*/ 	.byte	0x08
	.zero		1


	//   ....[74]....
        /*05a8*/ 	.word	0x00004210
        /*05ac*/ 	.word	0x000000ff
        /*05b0*/ 	.word	0x00000088
        /*05b4*/ 	.short	0x010a
        /*05b6*/ 	.byte	0x07
	.zero		1


	//   ....[75]....
        /*05b8*/ 	.word	0x00004370
        /*05bc*/ 	.word	0x000000ff
        /*05c0*/ 	.word	0x00000068
        /*05c4*/ 	.short	0x010b
        /*05c6*/ 	.byte	0x07
	.zero		1


	//   ....[76]....
        /*05c8*/ 	.word	0x00004380
        /*05cc*/ 	.word	0x000000ff
        /*05d0*/ 	.word	0x00000000
        /*05d4*/ 	.short	0x0101
        /*05d6*/ 	.byte	0x08
	.zero		1


	//   ....[77]....
        /*05d8*/ 	.word	0x00004390
        /*05dc*/ 	.word	0x000000ff
        /*05e0*/ 	.word	0x00000090
        /*05e4*/ 	.short	0x010a
        /*05e6*/ 	.byte	0x07
	.zero		1


	//   ....[78]....
        /*05e8*/ 	.word	0x00004530
        /*05ec*/ 	.word	0x000000ff
        /*05f0*/ 	.word	0x00000070
        /*05f4*/ 	.short	0x010b
        /*05f6*/ 	.byte	0x07
	.zero		1


	//   ....[79]....
        /*05f8*/ 	.word	0x000045a0
        /*05fc*/ 	.word	0x000000ff
        /*0600*/ 	.word	0x00000000
        /*0604*/ 	.short	0x0101
        /*0606*/ 	.byte	0x08
	.zero		1


	//   ....[80]....
        /*0608*/ 	.word	0x000045d0
        /*060c*/ 	.word	0x000000ff
        /*0610*/ 	.word	0x00000098
        /*0614*/ 	.short	0x010a
        /*0616*/ 	.byte	0x07
	.zero		1


	//   ....[81]....
        /*0618*/ 	.word	0x000047e0
        /*061c*/ 	.word	0x000000ff
        /*0620*/ 	.word	0x00000078
        /*0624*/ 	.short	0x010b
        /*0626*/ 	.byte	0x07
	.zero		1


	//   ....[82]....
        /*0628*/ 	.word	0x00004800
        /*062c*/ 	.word	0x000000ff
        /*0630*/ 	.word	0x00000000
        /*0634*/ 	.short	0x0101
        /*0636*/ 	.byte	0x0d
	.zero		1


	//   ....[83]....
        /*0638*/ 	.word	0x00004830
        /*063c*/ 	.word	0x000000ff
        /*0640*/ 	.word	0x00000080
        /*0644*/ 	.short	0x010a
        /*0646*/ 	.byte	0x07
	.zero		1


	//   ....[84]....
        /*0648*/ 	.word	0x00004850
        /*064c*/ 	.word	0x000000ff
        /*0650*/ 	.word	0x00000088
        /*0654*/ 	.short	0x010a
        /*0656*/ 	.byte	0x07
	.zero		1


	//   ....[85]....
        /*0658*/ 	.word	0x00004870
        /*065c*/ 	.word	0x000000ff
        /*0660*/ 	.word	0x00000090
        /*0664*/ 	.short	0x010a
        /*0666*/ 	.byte	0x07
	.zero		1


	//   ....[86]....
        /*0668*/ 	.word	0x000048b0
        /*066c*/ 	.word	0x00000000
        /*0670*/ 	.word	0x00000098
        /*0674*/ 	.short	0x010a
        /*0676*/ 	.byte	0xff
	.zero		1


	//   ....[87]....
        /*0678*/ 	.word	0x00004c10
        /*067c*/ 	.word	0x00000000
        /*0680*/ 	.word	0x000000b0
        /*0684*/ 	.short	0x010a
        /*0686*/ 	.byte	0xff
	.zero		1


	//   ....[88]....
        /*0688*/ 	.word	0x00004d20
        /*068c*/ 	.word	0x00000000
        /*0690*/ 	.word	0x00000000
        /*0694*/ 	.short	0x0101
        /*0696*/ 	.byte	0xff
	.zero		1


	//   ....[89]....
        /*0698*/ 	.word	0x000057d0
        /*069c*/ 	.word	0x000000ff
        /*06a0*/ 	.word	0x00000060
        /*06a4*/ 	.short	0x010a
        /*06a6*/ 	.byte	0x30
	.zero		1


	//   ....[90]....
        /*06a8*/ 	.word	0x000058b0
        /*06ac*/ 	.word	0x00000057
        /*06b0*/ 	.word	0x000000d0
        /*06b4*/ 	.short	0x010a
        /*06b6*/ 	.byte	0xff
	.zero		1


	//   ....[91]....
        /*06b8*/ 	.word	0x00005a70
        /*06bc*/ 	.word	0x000000ff
        /*06c0*/ 	.word	0x00000060
        /*06c4*/ 	.short	0x010a
        /*06c6*/ 	.byte	0x30
	.zero		1


	//   ....[92]....
        /*06c8*/ 	.word	0x00005ba0
        /*06cc*/ 	.word	0x00000057
        /*06d0*/ 	.word	0x000000d0
        /*06d4*/ 	.short	0x010a
        /*06d6*/ 	.byte	0xff
	.zero		1


	//   ....[93]....
        /*06d8*/ 	.word	0x00006db0
        /*06dc*/ 	.word	0x00000000
        /*06e0*/ 	.word	0x00000000
        /*06e4*/ 	.short	0x0101
        /*06e6*/ 	.byte	0xff
	.zero		1


	//   ....[94]....
        /*06e8*/ 	.word	0x00006dc0
        /*06ec*/ 	.word	0x00000003
        /*06f0*/ 	.word	0x00000060
        /*06f4*/ 	.short	0x010a
        /*06f6*/ 	.byte	0xff
	.zero		1


	//   ....[95]....
        /*06f8*/ 	.word	0x00006ea0
        /*06fc*/ 	.word	0x00000003
        /*0700*/ 	.word	0x00000060
        /*0704*/ 	.short	0x010a
        /*0706*/ 	.byte	0xff
	.zero		1


	//   ....[96]....
        /*0708*/ 	.word	0x000081d0
        /*070c*/ 	.word	0x00000055
        /*0710*/ 	.word	0x00000000
        /*0714*/ 	.short	0x0101
        /*0716*/ 	.byte	0xff
	.zero		1


	//   ....[97]....
        /*0718*/ 	.word	0x000081f0
        /*071c*/ 	.word	0x00000000
        /*0720*/ 	.word	0x00000060
        /*0724*/ 	.short	0x010a
        /*0726*/ 	.byte	0xff
	.zero		1


	//   ....[98]....
        /*0728*/ 	.word	0x000082c0
        /*072c*/ 	.word	0x00000000
        /*0730*/ 	.word	0x00000060
        /*0734*/ 	.short	0x010a
        /*0736*/ 	.byte	0xff
	.zero		1


	//   ....[99]....
        /*0738*/ 	.word	0x000095f0
        /*073c*/ 	.word	0x00000054
        /*0740*/ 	.word	0x00000000
        /*0744*/ 	.short	0x0101
        /*0746*/ 	.byte	0xff
	.zero		1


	//   ....[100]....
        /*0748*/ 	.word	0x00009610
        /*074c*/ 	.word	0x00000003
        /*0750*/ 	.word	0x00000060
        /*0754*/ 	.short	0x010a
        /*0756*/ 	.byte	0xff
	.zero		1


	//   ....[101]....
        /*0758*/ 	.word	0x000096e0
        /*075c*/ 	.word	0x00000003
        /*0760*/ 	.word	0x00000060
        /*0764*/ 	.short	0x010a
        /*0766*/ 	.byte	0xff
	.zero		1


	//   ....[102]....
        /*0768*/ 	.word	0x00009ac0
        /*076c*/ 	.word	0x000000ff
        /*0770*/ 	.word	0x00000000
        /*0774*/ 	.short	0x0101
        /*0776*/ 	.byte	0x05
	.zero		1


	//   ....[103]....
        /*0778*/ 	.word	0x0000aa60
        /*077c*/ 	.word	0x00000000
        /*0780*/ 	.word	0x00000000
        /*0784*/ 	.short	0x0101
        /*0786*/ 	.byte	0xff
	.zero		1


	//   ....[104]....
        /*0788*/ 	.word	0x0000acd0
        /*078c*/ 	.word	0x000000ff
        /*0790*/ 	.word	0x00000000
        /*0794*/ 	.short	0x0101
        /*0796*/ 	.byte	0x04
	.zero		1


	//   ....[105]....
        /*0798*/ 	.word	0x0000acf0
        /*079c*/ 	.word	0x00000003
        /*07a0*/ 	.word	0x00000100
        /*07a4*/ 	.short	0x010a
        /*07a6*/ 	.byte	0xff
	.zero		1


	//   ....[106]....
        /*07a8*/ 	.word	0x0000ad50
        /*07ac*/ 	.word	0x00000002
        /*07b0*/ 	.word	0x00000030
        /*07b4*/ 	.short	0x010a
        /*07b6*/ 	.byte	0xff
	.zero		1


	//   ....[107]....
        /*07b8*/ 	.word	0x0000adb0
        /*07bc*/ 	.word	0x00000002
        /*07c0*/ 	.word	0x00000030
        /*07c4*/ 	.short	0x010a
        /*07c6*/ 	.byte	0xff
	.zero		1


	//   ....[108]....
        /*07c8*/ 	.word	0x0000ae00
        /*07cc*/ 	.word	0x00000002
        /*07d0*/ 	.word	0x000000b0
        /*07d4*/ 	.short	0x010a
        /*07d6*/ 	.byte	0xff
	.zero		1


	//   ....[109]....
        /*07d8*/ 	.word	0x0000ae60
        /*07dc*/ 	.word	0x00000000
        /*07e0*/ 	.word	0x00000000
        /*07e4*/ 	.short	0x010a
        /*07e6*/ 	.byte	0xff
	.zero		1


	//   ....[110]....
        /*07e8*/ 	.word	0x0000aec0
        /*07ec*/ 	.word	0x00000000
        /*07f0*/ 	.word	0x00000000
        /*07f4*/ 	.short	0x010a
        /*07f6*/ 	.byte	0xff
	.zero		1


	//   ....[111]....
        /*07f8*/ 	.word	0x0000af20
        /*07fc*/ 	.word	0x00000000
        /*0800*/ 	.word	0x00000000
        /*0804*/ 	.short	0x010a
        /*0806*/ 	.byte	0xff
	.zero		1


	//   ....[112]....
        /*0808*/ 	.word	0x0000af80
        /*080c*/ 	.word	0x00000000
        /*0810*/ 	.word	0x00000000
        /*0814*/ 	.short	0x010a
        /*0816*/ 	.byte	0xff
	.zero		1


	//   ....[113]....
        /*0818*/ 	.word	0x0000afe0
        /*081c*/ 	.word	0x00000000
        /*0820*/ 	.word	0x00000000
        /*0824*/ 	.short	0x010a
        /*0826*/ 	.byte	0xff
	.zero		1


	//   ....[114]....
        /*0828*/ 	.word	0x0000b030
        /*082c*/ 	.word	0x00000000
        /*0830*/ 	.word	0x000000f0
        /*0834*/ 	.short	0x010a
        /*0836*/ 	.byte	0xff
	.zero		1


	//   ....[115]....
        /*0838*/ 	.word	0x0000b090
        /*083c*/ 	.word	0x00000000
        /*0840*/ 	.word	0x000000c0
        /*0844*/ 	.short	0x010a
        /*0846*/ 	.byte	0xff
	.zero		1


	//   ....[116]....
        /*0848*/ 	.word	0x0000b0e0
        /*084c*/ 	.word	0x00000000
        /*0850*/ 	.word	0x000000b0
        /*0854*/ 	.short	0x010a
        /*0856*/ 	.byte	0xff
	.zero		1


	//   ....[117]....
        /*0858*/ 	.word	0x0000b140
        /*085c*/ 	.word	0x00000000
        /*0860*/ 	.word	0x000000c0
        /*0864*/ 	.short	0x010a
        /*0866*/ 	.byte	0xff
	.zero		1


	//   ....[118]....
        /*0868*/ 	.word	0x0000b190
        /*086c*/ 	.word	0x00000000
        /*0870*/ 	.word	0x000000b0
        /*0874*/ 	.short	0x010a
        /*0876*/ 	.byte	0xff
	.zero		1


	//   ....[119]....
        /*0878*/ 	.word	0x0000b1f0
        /*087c*/ 	.word	0x00000003
        /*0880*/ 	.word	0x000000e0
        /*0884*/ 	.short	0x010a
        /*0886*/ 	.byte	0xff
	.zero		1


	//   ....[120]....
        /*0888*/ 	.word	0x0000b250
        /*088c*/ 	.word	0x00000000
        /*0890*/ 	.word	0x00000000
        /*0894*/ 	.short	0x010a
        /*0896*/ 	.byte	0xff
	.zero		1


	//   ....[121]....
        /*0898*/ 	.word	0x0000b2b0
        /*089c*/ 	.word	0x00000000
        /*08a0*/ 	.word	0x00000000
        /*08a4*/ 	.short	0x010a
        /*08a6*/ 	.byte	0xff
	.zero		1


	//   ....[122]....
        /*08a8*/ 	.word	0x0000b310
        /*08ac*/ 	.word	0x00000000
        /*08b0*/ 	.word	0x00000000
        /*08b4*/ 	.short	0x010a
        /*08b6*/ 	.byte	0xff
	.zero		1


	//   ....[123]....
        /*08b8*/ 	.word	0x0000b360
        /*08bc*/ 	.word	0x00000000
        /*08c0*/ 	.word	0x000000b0
        /*08c4*/ 	.short	0x010a
        /*08c6*/ 	.byte	0xff
	.zero		1


	//   ....[124]....
        /*08c8*/ 	.word	0x0000b3c0
        /*08cc*/ 	.word	0x00000000
        /*08d0*/ 	.word	0x000000a8
        /*08d4*/ 	.short	0x010a
        /*08d6*/ 	.byte	0xff
	.zero		1


	//   ....[125]....
        /*08d8*/ 	.word	0x0000b420
        /*08dc*/ 	.word	0x00000003
        /*08e0*/ 	.word	0x00000080
        /*08e4*/ 	.short	0x010a
        /*08e6*/ 	.byte	0xff
	.zero		1


	//   ....[126]....
        /*08e8*/ 	.word	0x0000b480
        /*08ec*/ 	.word	0x00000003
        /*08f0*/ 	.word	0x00000088
        /*08f4*/ 	.short	0x010a
        /*08f6*/ 	.byte	0xff
	.zero		1


	//   ....[127]....
        /*08f8*/ 	.word	0x0000b4e0
        /*08fc*/ 	.word	0x00000003
        /*0900*/ 	.word	0x00000090
        /*0904*/ 	.short	0x010a
        /*0906*/ 	.byte	0xff
	.zero		1


	//   ....[128]....
        /*0908*/ 	.word	0x0000b540
        /*090c*/ 	.word	0x00000003
        /*0910*/ 	.word	0x00000098
        /*0914*/ 	.short	0x010a
        /*0916*/ 	.byte	0xff
	.zero		1


	//   ....[129]....
        /*0918*/ 	.word	0x0000b5a0
        /*091c*/ 	.word	0x00000000
        /*0920*/ 	.word	0x00000080
        /*0924*/ 	.short	0x010a
        /*0926*/ 	.byte	0xff
	.zero		1


	//   ....[130]....
        /*0928*/ 	.word	0x0000b600
        /*092c*/ 	.word	0x00000000
        /*0930*/ 	.word	0x00000088
        /*0934*/ 	.short	0x010a
        /*0936*/ 	.byte	0xff
	.zero		1


	//   ....[131]....
        /*0938*/ 	.word	0x0000b660
        /*093c*/ 	.word	0x00000000
        /*0940*/ 	.word	0x00000090
        /*0944*/ 	.short	0x010a
        /*0946*/ 	.byte	0xff
	.zero		1


	//   ....[132]....
        /*0948*/ 	.word	0x0000b6b0
        /*094c*/ 	.word	0x00000000
        /*0950*/ 	.word	0x000000b0
        /*0954*/ 	.short	0x010a
        /*0956*/ 	.byte	0xff
	.zero		1


	//   ....[133]....
        /*0958*/ 	.word	0x0000b710
        /*095c*/ 	.word	0x00000002
        /*0960*/ 	.word	0x00000060
        /*0964*/ 	.short	0x010a
        /*0966*/ 	.byte	0xff
	.zero		1


	//   ....[134]....
        /*0968*/ 	.word	0x0000b760
        /*096c*/ 	.word	0x00000057
        /*0970*/ 	.word	0x000000d0
        /*0974*/ 	.short	0x010a
        /*0976*/ 	.byte	0xff
	.zero		1


	//   ....[135]....
        /*0978*/ 	.word	0x0000b7b0
        /*097c*/ 	.word	0x00000003
        /*0980*/ 	.word	0x00000060
        /*0984*/ 	.short	0x010a
        /*0986*/ 	.byte	0xff
	.zero		1


	//   ....[136]....
        /*0988*/ 	.word	0x0000b800
        /*098c*/ 	.word	0x00000000
        /*0990*/ 	.word	0x00000060
        /*0994*/ 	.short	0x010a
        /*0996*/ 	.byte	0xff
	.zero		1


	//   ....[137]....
        /*0998*/ 	.word	0x0000b850
        /*099c*/ 	.word	0x00000003
        /*09a0*/ 	.word	0x00000060
        /*09a4*/ 	.short	0x010a
        /*09a6*/ 	.byte	0xff
	.zero		1


	//----- nvinfo : EIATTR_NUM_MBARRIERS
	.align		4
.L_47:
        /*09a8*/ 	.byte	0x03, 0x38
        /*09aa*/ 	.short	0x0022


	//----- nvinfo : EIATTR_EXIT_INSTR_OFFSETS
	.align		4
        /*09ac*/ 	.byte	0x04, 0x1c
        /*09ae*/ 	.short	(.L_49 - .L_48)


	//   ....[0]....
.L_48:
        /*09b0*/ 	.word	0x00002630


	//   ....[1]....
        /*09b4*/ 	.word	0x00002b20


	//   ....[2]....
        /*09b8*/ 	.word	0x00002b80


	//   ....[3]....
        /*09bc*/ 	.word	0x00003880


	//   ....[4]....
        /*09c0*/ 	.word	0x000048e0


	//   ....[5]....
        /*09c4*/ 	.word	0x00004920


	//   ....[6]....
        /*09c8*/ 	.word	0x0000abc0


	//   ....[7]....
        /*09cc*/ 	.word	0x0000ac40


	//   ....[8]....
        /*09d0*/ 	.word	0x0000ac70


	//   ....[9]....
        /*09d4*/ 	.word	0x0000ace0


	//----- nvinfo : EIATTR_MAX_THREADS
	.align		4
.L_49:
        /*09d8*/ 	.byte	0x04, 0x05
        /*09da*/ 	.short	(.L_51 - .L_50)
.L_50:
        /*09dc*/ 	.word	0x00000100
        /*09e0*/ 	.word	0x00000001
        /*09e4*/ 	.word	0x00000001


	//----- nvinfo : EIATTR_CRS_STACK_SIZE
	.align		4
.L_51:
        /*09e8*/ 	.byte	0x04, 0x1e
        /*09ea*/ 	.short	(.L_53 - .L_52)
.L_52:
        /*09ec*/ 	.word	0x00000000


	//----- nvinfo : EIATTR_CBANK_PARAM_SIZE
	.align		4
.L_53:
        /*09f0*/ 	.byte	0x03, 0x19
        /*09f2*/ 	.short	0x0800


	//----- nvinfo : EIATTR_PARAM_CBANK
	.align		4
        /*09f4*/ 	.byte	0x04, 0x0a
        /*09f6*/ 	.short	(.L_55 - .L_54)
	.align		4
.L_54:
        /*09f8*/ 	.word	index@(.nv.constant0._ZN7cutlass13device_kernelINS_4gemm6kernel13GemmUniversalIN4cute5tupleIJiiiiEEENS1_10collective13CollectiveMmaINS1_35MainloopSm100TmaUmmaWarpSpecializedILi6ELi2ELi2ENS5_IJNS4_1CILi1EEESB_SB_EEEEENS5_IJNSA_ILi128EEENSA_ILi256EEENSA_ILi32EEEEEENS_10bfloat16_tENS5_IJlSB_lEEESI_SJ_NS4_8TiledMMAINS4_8MMA_AtomIJNS4_20SM100_MMA_F16BF16_SSISI_SI_fLi128ELi256ELNS4_4UMMA5MajorE0ELSO_0ELNSN_7ScaleInE0ELSP_0EEEEEENS4_6LayoutISC_NS5_IJNSA_ILi0EEEST_ST_EEEEENS5_IJNS4_10UnderscoreESW_SW_EEEEENS4_13SM90_TMA_LOADENS4_14ComposedLayoutINS4_7SwizzleILi2ELi4ELi3EEENS4_18smem_ptr_flag_bitsILi16EEENSS_INS5_IJNSA_ILi8EEESG_EEENS5_IJSG_SB_EEEEEEEvNS4_8identityESZ_S19_vS1A_EENS_8epilogue10collective18CollectiveEpilogueINS1C_23Sm100TmaWarpSpecializedILi4ELi2ELi64ELb1ELb0EEEJSH_NS5_IJNSS_ISE_SB_EENSS_INSA_ILi64EEESB_EEEEESI_SJ_SI_SJ_NS1C_6fusion15FusionCallbacksIS1G_NS1L_17LinearCombinationISI_fSI_fLNS_15FloatRoundStyleE2EEESH_S1K_JEEENS4_5SM1004TMEM4LOAD26SM100_TMEM_LOAD_32dp32b64xESZ_NS10_INS11_ILi3ELi4ELi3EEES14_NSS_INS5_IJS15_S1I_EEENS5_IJS1I_SB_EEEEEEENS4_39AutoVectorizingCopyWithAssumedAlignmentILi128EEENS4_14SM90_TMA_STOREES1Z_S21_S21_EEEvvEEEEvNT_6ParamsE)
        /*09fc*/ 	.short	0x0380
        /*09fe*/ 	.short	0x0800


	//----- nvinfo : EIATTR_SW_WAR
	.align		4
.L_55:
        /*0a00*/ 	.byte	0x04, 0x36
        /*0a02*/ 	.short	(.L_57 - .L_56)
.L_56:
        /*0a04*/ 	.word	0x00000008
.L_57:


//--------------------- .nv.callgraph             --------------------------
	.section	.nv.callgraph,"",@"SHT_CUDA_CALLGRAPH"
	.align	4
	.sectionentsize	8
	.align		4
        /*0000*/ 	.word	0x00000000
	.align		4
        /*0004*/ 	.word	0xffffffff
	.align		4
        /*0008*/ 	.word	index@(_ZN7cutlass13device_kernelINS_4gemm6kernel13GemmUniversalIN4cute5tupleIJiiiiEEENS1_10collective13CollectiveMmaINS1_35MainloopSm100TmaUmmaWarpSpecializedILi6ELi2ELi2ENS5_IJNS4_1CILi1EEESB_SB_EEEEENS5_IJNSA_ILi128EEENSA_ILi256EEENSA_ILi32EEEEEENS_10bfloat16_tENS5_IJlSB_lEEESI_SJ_NS4_8TiledMMAINS4_8MMA_AtomIJNS4_20SM100_MMA_F16BF16_SSISI_SI_fLi128ELi256ELNS4_4UMMA5MajorE0ELSO_0ELNSN_7ScaleInE0ELSP_0EEEEEENS4_6LayoutISC_NS5_IJNSA_ILi0EEEST_ST_EEEEENS5_IJNS4_10UnderscoreESW_SW_EEEEENS4_13SM90_TMA_LOADENS4_14ComposedLayoutINS4_7SwizzleILi2ELi4ELi3EEENS4_18smem_ptr_flag_bitsILi16EEENSS_INS5_IJNSA_ILi8EEESG_EEENS5_IJSG_SB_EEEEEEEvNS4_8identityESZ_S19_vS1A_EENS_8epilogue10collective18CollectiveEpilogueINS1C_23Sm100TmaWarpSpecializedILi4ELi2ELi64ELb1ELb0EEEJSH_NS5_IJNSS_ISE_SB_EENSS_INSA_ILi64EEESB_EEEEESI_SJ_SI_SJ_NS1C_6fusion15FusionCallbacksIS1G_NS1L_17LinearCombinationISI_fSI_fLNS_15FloatRoundStyleE2EEESH_S1K_JEEENS4_5SM1004TMEM4LOAD26SM100_TMEM_LOAD_32dp32b64xESZ_NS10_INS11_ILi3ELi4ELi3EEES14_NSS_INS5_IJS15_S1I_EEENS5_IJS1I_SB_EEEEEEENS4_39AutoVectorizingCopyWithAssumedAlignmentILi128EEENS4_14SM90_TMA_STOREES1Z_S21_S21_EEEvvEEEEvNT_6ParamsE)
	.align		4
        /*000c*/ 	.word	index@(__assertfail)
	.align		4
        /*0010*/ 	.word	0x00000000
	.align		4
        /*0014*/ 	.word	0xfffffffe
	.align		4
        /*0018*/ 	.word	0x00000000
	.align		4
        /*001c*/ 	.word	0xfffffffd
	.align		4
        /*0020*/ 	.word	0x00000000
	.align		4
        /*0024*/ 	.word	0xfffffffc


//--------------------- .nv.constant4             --------------------------
	.section	.nv.constant4,"a",@progbits
	.align	8
	.align		8
.nv.constant4:
        /*0000*/ 	.dword	__assertfail
	.align		8
        /*0008*/ 	.dword	__unnamed_1
	.align		8
        /*0010*/ 	.dword	__unnamed_2
	.align		8
        /*0018*/ 	.dword	_ZN40_INTERNAL_7a8724ee_4_k_cu_a86bcbcd_143984cuda3std3__45__cpo5beginE
	.align		8
        /*0020*/ 	.dword	_ZN40_INTERNAL_7a8724ee_4_k_cu_a86bcbcd_143984cuda3std3__45__cpo3endE
	.align		8
        /*0028*/ 	.dword	_ZN40_INTERNAL_7a8724ee_4_k_cu_a86bcbcd_143984cuda3std3__45__cpo6cbeginE
	.align		8
        /*0030*/ 	.dword	_ZN40_INTERNAL_7a8724ee_4_k_cu_a86bcbcd_143984cuda3std3__45__cpo4cendE
	.align		8
        /*0038*/ 	.dword	_ZN40_INTERNAL_7a8724ee_4_k_cu_a86bcbcd_143984cuda3std3__442_GLOBAL__N__7a8724ee_4_k_cu_a86bcbcd_143986ignoreE
	.align		8
        /*0040*/ 	.dword	_ZN40_INTERNAL_7a8724ee_4_k_cu_a86bcbcd_143984cuda3std3__419piecewise_constructE
	.align		8
        /*0048*/ 	.dword	_ZN40_INTERNAL_7a8724ee_4_k_cu_a86bcbcd_143984cuda3std3__48in_placeE
	.align		8
        /*0050*/ 	.dword	_ZN40_INTERNAL_7a8724ee_4_k_cu_a86bcbcd_143984cuda3std6ranges3__45__cpo4swapE
	.align		8
        /*0058*/ 	.dword	_ZN40_INTERNAL_7a8724ee_4_k_cu_a86bcbcd_143984cuda3std6ranges3__45__cpo9iter_moveE
	.align		8
        /*0060*/ 	.dword	_ZN40_INTERNAL_7a8724ee_4_k_cu_a86bcbcd_143984cute7productE
	.align		8
        /*0068*/ 	.dword	_ZN40_INTERNAL_7a8724ee_4_k_cu_a86bcbcd_143984cute1_E
	.align		8
        /*0070*/ 	.dword	$str$25
	.align		8
        /*0078*/ 	.dword	$str$26
	.align		8
        /*0080*/ 	.dword	$str$27
	.align		8
        /*0088*/ 	.dword	$str$28


//--------------------- .text._ZN7cutlass13device_kernelINS_4gemm6kernel13GemmUniversalIN4cute5tupleIJiiiiEEENS1_10collective13CollectiveMmaINS1_35MainloopSm100TmaUmmaWarpSpecializedILi6ELi2ELi2ENS5_IJNS4_1CILi1EEESB_SB_EEEEENS5_IJNSA_ILi128EEENSA_ILi256EEENSA_ILi32EEEEEENS_10bfloat16_tENS5_IJlSB_lEEESI_SJ_NS4_8TiledMMAINS4_8MMA_AtomIJNS4_20SM100_MMA_F16BF16_SSISI_SI_fLi128ELi256ELNS4_4UMMA5MajorE0ELSO_0ELNSN_7ScaleInE0ELSP_0EEEEEENS4_6LayoutISC_NS5_IJNSA_ILi0EEEST_ST_EEEEENS5_IJNS4_10UnderscoreESW_SW_EEEEENS4_13SM90_TMA_LOADENS4_14ComposedLayoutINS4_7SwizzleILi2ELi4ELi3EEENS4_18smem_ptr_flag_bitsILi16EEENSS_INS5_IJNSA_ILi8EEESG_EEENS5_IJSG_SB_EEEEEEEvNS4_8identityESZ_S19_vS1A_EENS_8epilogue10collective18CollectiveEpilogueINS1C_23Sm100TmaWarpSpecializedILi4ELi2ELi64ELb1ELb0EEEJSH_NS5_IJNSS_ISE_SB_EENSS_INSA_ILi64EEESB_EEEEESI_SJ_SI_SJ_NS1C_6fusion15FusionCallbacksIS1G_NS1L_17LinearCombinationISI_fSI_fLNS_15FloatRoundStyleE2EEESH_S1K_JEEENS4_5SM1004TMEM4LOAD26SM100_TMEM_LOAD_32dp32b64xESZ_NS10_INS11_ILi3ELi4ELi3EEES14_NSS_INS5_IJS15_S1I_EEENS5_IJS1I_SB_EEEEEEENS4_39AutoVectorizingCopyWithAssumedAlignmentILi128EEENS4_14SM90_TMA_STOREES1Z_S21_S21_EEEvvEEEEvNT_6ParamsE --------------------------
	.section	.text._ZN7cutlass13device_kernelINS_4gemm6kernel13GemmUniversalIN4cute5tupleIJiiiiEEENS1_10collective13CollectiveMmaINS1_35MainloopSm100TmaUmmaWarpSpecializedILi6ELi2ELi2ENS5_IJNS4_1CILi1EEESB_SB_EEEEENS5_IJNSA_ILi128EEENSA_ILi256EEENSA_ILi32EEEEEENS_10bfloat16_tENS5_IJlSB_lEEESI_SJ_NS4_8TiledMMAINS4_8MMA_AtomIJNS4_20SM100_MMA_F16BF16_SSISI_SI_fLi128ELi256ELNS4_4UMMA5MajorE0ELSO_0ELNSN_7ScaleInE0ELSP_0EEEEEENS4_6LayoutISC_NS5_IJNSA_ILi0EEEST_ST_EEEEENS5_IJNS4_10UnderscoreESW_SW_EEEEENS4_13SM90_TMA_LOADENS4_14ComposedLayoutINS4_7SwizzleILi2ELi4ELi3EEENS4_18smem_ptr_flag_bitsILi16EEENSS_INS5_IJNSA_ILi8EEESG_EEENS5_IJSG_SB_EEEEEEEvNS4_8identityESZ_S19_vS1A_EENS_8epilogue10collective18CollectiveEpilogueINS1C_23Sm100TmaWarpSpecializedILi4ELi2ELi64ELb1ELb0EEEJSH_NS5_IJNSS_ISE_SB_EENSS_INSA_ILi64EEESB_EEEEESI_SJ_SI_SJ_NS1C_6fusion15FusionCallbacksIS1G_NS1L_17LinearCombinationISI_fSI_fLNS_15FloatRoundStyleE2EEESH_S1K_JEEENS4_5SM1004TMEM4LOAD26SM100_TMEM_LOAD_32dp32b64xESZ_NS10_INS11_ILi3ELi4ELi3EEES14_NSS_INS5_IJS15_S1I_EEENS5_IJS1I_SB_EEEEEEENS4_39AutoVectorizingCopyWithAssumedAlignmentILi128EEENS4_14SM90_TMA_STOREES1Z_S21_S21_EEEvvEEEEvNT_6ParamsE,"ax",@progbits
	.align	128
.text._ZN7cutlass13device_kernelINS_4gemm6kernel13GemmUniversalIN4cute5tupleIJiiiiEEENS1_10collective13CollectiveMmaINS1_35MainloopSm100TmaUmmaWarpSpecializedILi6ELi2ELi2ENS5_IJNS4_1CILi1EEESB_SB_EEEEENS5_IJNSA_ILi128EEENSA_ILi256EEENSA_ILi32EEEEEENS_10bfloat16_tENS5_IJlSB_lEEESI_SJ_NS4_8TiledMMAINS4_8MMA_AtomIJNS4_20SM100_MMA_F16BF16_SSISI_SI_fLi128ELi256ELNS4_4UMMA5MajorE0ELSO_0ELNSN_7ScaleInE0ELSP_0EEEEEENS4_6LayoutISC_NS5_IJNSA_ILi0EEEST_ST_EEEEENS5_IJNS4_10UnderscoreESW_SW_EEEEENS4_13SM90_TMA_LOADENS4_14ComposedLayoutINS4_7SwizzleILi2ELi4ELi3EEENS4_18smem_ptr_flag_bitsILi16EEENSS_INS5_IJNSA_ILi8EEESG_EEENS5_IJSG_SB_EEEEEEEvNS4_8identityESZ_S19_vS1A_EENS_8epilogue10collective18CollectiveEpilogueINS1C_23Sm100TmaWarpSpecializedILi4ELi2ELi64ELb1ELb0EEEJSH_NS5_IJNSS_ISE_SB_EENSS_INSA_ILi64EEESB_EEEEESI_SJ_SI_SJ_NS1C_6fusion15FusionCallbacksIS1G_NS1L_17LinearCombinationISI_fSI_fLNS_15FloatRoundStyleE2EEESH_S1K_JEEENS4_5SM1004TMEM4LOAD26SM100_TMEM_LOAD_32dp32b64xESZ_NS10_INS11_ILi3ELi4ELi3EEES14_NSS_INS5_IJS15_S1I_EEENS5_IJS1I_SB_EEEEEEENS4_39AutoVectorizingCopyWithAssumedAlignmentILi128EEENS4_14SM90_TMA_STOREES1Z_S21_S21_EEEvvEEEEvNT_6ParamsE:
        .type           _ZN7cutlass13device_kernelINS_4gemm6kernel13GemmUniversalIN4cute5tupleIJiiiiEEENS1_10collective13CollectiveMmaINS1_35MainloopSm100TmaUmmaWarpSpecializedILi6ELi2ELi2ENS5_IJNS4_1CILi1EEESB_SB_EEEEENS5_IJNSA_ILi128EEENSA_ILi256EEENSA_ILi32EEEEEENS_10bfloat16_tENS5_IJlSB_lEEESI_SJ_NS4_8TiledMMAINS4_8MMA_AtomIJNS4_20SM100_MMA_F16BF16_SSISI_SI_fLi128ELi256ELNS4_4UMMA5MajorE0ELSO_0ELNSN_7ScaleInE0ELSP_0EEEEEENS4_6LayoutISC_NS5_IJNSA_ILi0EEEST_ST_EEEEENS5_IJNS4_10UnderscoreESW_SW_EEEEENS4_13SM90_TMA_LOADENS4_14ComposedLayoutINS4_7SwizzleILi2ELi4ELi3EEENS4_18smem_ptr_flag_bitsILi16EEENSS_INS5_IJNSA_ILi8EEESG_EEENS5_IJSG_SB_EEEEEEEvNS4_8identityESZ_S19_vS1A_EENS_8epilogue10collective18CollectiveEpilogueINS1C_23Sm100TmaWarpSpecializedILi4ELi2ELi64ELb1ELb0EEEJSH_NS5_IJNSS_ISE_SB_EENSS_INSA_ILi64EEESB_EEEEESI_SJ_SI_SJ_NS1C_6fusion15FusionCallbacksIS1G_NS1L_17LinearCombinationISI_fSI_fLNS_15FloatRoundStyleE2EEESH_S1K_JEEENS4_5SM1004TMEM4LOAD26SM100_TMEM_LOAD_32dp32b64xESZ_NS10_INS11_ILi3ELi4ELi3EEES14_NSS_INS5_IJS15_S1I_EEENS5_IJS1I_SB_EEEEEEENS4_39AutoVectorizingCopyWithAssumedAlignmentILi128EEENS4_14SM90_TMA_STOREES1Z_S21_S21_EEEvvEEEEvNT_6ParamsE,@function
        .size           _ZN7cutlass13device_kernelINS_4gemm6kernel13GemmUniversalIN4cute5tupleIJiiiiEEENS1_10collective13CollectiveMmaINS1_35MainloopSm100TmaUmmaWarpSpecializedILi6ELi2ELi2ENS5_IJNS4_1CILi1EEESB_SB_EEEEENS5_IJNSA_ILi128EEENSA_ILi256EEENSA_ILi32EEEEEENS_10bfloat16_tENS5_IJlSB_lEEESI_SJ_NS4_8TiledMMAINS4_8MMA_AtomIJNS4_20SM100_MMA_F16BF16_SSISI_SI_fLi128ELi256ELNS4_4UMMA5MajorE0ELSO_0ELNSN_7ScaleInE0ELSP_0EEEEEENS4_6LayoutISC_NS5_IJNSA_ILi0EEEST_ST_EEEEENS5_IJNS4_10UnderscoreESW_SW_EEEEENS4_13SM90_TMA_LOADENS4_14ComposedLayoutINS4_7SwizzleILi2ELi4ELi3EEENS4_18smem_ptr_flag_bitsILi16EEENSS_INS5_IJNSA_ILi8EEESG_EEENS5_IJSG_SB_EEEEEEEvNS4_8identityESZ_S19_vS1A_EENS_8epilogue10collective18CollectiveEpilogueINS1C_23Sm100TmaWarpSpecializedILi4ELi2ELi64ELb1ELb0EEEJSH_NS5_IJNSS_ISE_SB_EENSS_INSA_ILi64EEESB_EEEEESI_SJ_SI_SJ_NS1C_6fusion15FusionCallbacksIS1G_NS1L_17LinearCombinationISI_fSI_fLNS_15FloatRoundStyleE2EEESH_S1K_JEEENS4_5SM1004TMEM4LOAD26SM100_TMEM_LOAD_32dp32b64xESZ_NS10_INS11_ILi3ELi4ELi3EEES14_NSS_INS5_IJS15_S1I_EEENS5_IJS1I_SB_EEEEEEENS4_39AutoVectorizingCopyWithAssumedAlignmentILi128EEENS4_14SM90_TMA_STOREES1Z_S21_S21_EEEvvEEEEvNT_6ParamsE,(.L_x_176 - _ZN7cutlass13device_kernelINS_4gemm6kernel13GemmUniversalIN4cute5tupleIJiiiiEEENS1_10collective13CollectiveMmaINS1_35MainloopSm100TmaUmmaWarpSpecializedILi6ELi2ELi2ENS5_IJNS4_1CILi1EEESB_SB_EEEEENS5_IJNSA_ILi128EEENSA_ILi256EEENSA_ILi32EEEEEENS_10bfloat16_tENS5_IJlSB_lEEESI_SJ_NS4_8TiledMMAINS4_8MMA_AtomIJNS4_20SM100_MMA_F16BF16_SSISI_SI_fLi128ELi256ELNS4_4UMMA5MajorE0ELSO_0ELNSN_7ScaleInE0ELSP_0EEEEEENS4_6LayoutISC_NS5_IJNSA_ILi0EEEST_ST_EEEEENS5_IJNS4_10UnderscoreESW_SW_EEEEENS4_13SM90_TMA_LOADENS4_14ComposedLayoutINS4_7SwizzleILi2ELi4ELi3EEENS4_18smem_ptr_flag_bitsILi16EEENSS_INS5_IJNSA_ILi8EEESG_EEENS5_IJSG_SB_EEEEEEEvNS4_8identityESZ_S19_vS1A_EENS_8epilogue10collective18CollectiveEpilogueINS1C_23Sm100TmaWarpSpecializedILi4ELi2ELi64ELb1ELb0EEEJSH_NS5_IJNSS_ISE_SB_EENSS_INSA_ILi64EEESB_EEEEESI_SJ_SI_SJ_NS1C_6fusion15FusionCallbacksIS1G_NS1L_17LinearCombinationISI_fSI_fLNS_15FloatRoundStyleE2EEESH_S1K_JEEENS4_5SM1004TMEM4LOAD26SM100_TMEM_LOAD_32dp32b64xESZ_NS10_INS11_ILi3ELi4ELi3EEES14_NSS_INS5_IJS15_S1I_EEENS5_IJS1I_SB_EEEEEEENS4_39AutoVectorizingCopyWithAssumedAlignmentILi128EEENS4_14SM90_TMA_STOREES1Z_S21_S21_EEEvvEEEEvNT_6ParamsE)
        .other          _ZN7cutlass13device_kernelINS_4gemm6kernel13GemmUniversalIN4cute5tupleIJiiiiEEENS1_10collective13CollectiveMmaINS1_35MainloopSm100TmaUmmaWarpSpecializedILi6ELi2ELi2ENS5_IJNS4_1CILi1EEESB_SB_EEEEENS5_IJNSA_ILi128EEENSA_ILi256EEENSA_ILi32EEEEEENS_10bfloat16_tENS5_IJlSB_lEEESI_SJ_NS4_8TiledMMAINS4_8MMA_AtomIJNS4_20SM100_MMA_F16BF16_SSISI_SI_fLi128ELi256ELNS4_4UMMA5MajorE0ELSO_0ELNSN_7ScaleInE0ELSP_0EEEEEENS4_6LayoutISC_NS5_IJNSA_ILi0EEEST_ST_EEEEENS5_IJNS4_10UnderscoreESW_SW_EEEEENS4_13SM90_TMA_LOADENS4_14ComposedLayoutINS4_7SwizzleILi2ELi4ELi3EEENS4_18smem_ptr_flag_bitsILi16EEENSS_INS5_IJNSA_ILi8EEESG_EEENS5_IJSG_SB_EEEEEEEvNS4_8identityESZ_S19_vS1A_EENS_8epilogue10collective18CollectiveEpilogueINS1C_23Sm100TmaWarpSpecializedILi4ELi2ELi64ELb1ELb0EEEJSH_NS5_IJNSS_ISE_SB_EENSS_INSA_ILi64EEESB_EEEEESI_SJ_SI_SJ_NS1C_6fusion15FusionCallbacksIS1G_NS1L_17LinearCombinationISI_fSI_fLNS_15FloatRoundStyleE2EEESH_S1K_JEEENS4_5SM1004TMEM4LOAD26SM100_TMEM_LOAD_32dp32b64xESZ_NS10_INS11_ILi3ELi4ELi3EEES14_NSS_INS5_IJS15_S1I_EEENS5_IJS1I_SB_EEEEEEENS4_39AutoVectorizingCopyWithAssumedAlignmentILi128EEENS4_14SM90_TMA_STOREES1Z_S21_S21_EEEvvEEEEvNT_6ParamsE,@"STO_CUDA_ENTRY STV_DEFAULT"
_ZN7cutlass13device_kernelINS_4gemm6kernel13GemmUniversalIN4cute5tupleIJiiiiEEENS1_10collective13CollectiveMmaINS1_35MainloopSm100TmaUmmaWarpSpecializedILi6ELi2ELi2ENS5_IJNS4_1CILi1EEESB_SB_EEEEENS5_IJNSA_ILi128EEENSA_ILi256EEENSA_ILi32EEEEEENS_10bfloat16_tENS5_IJlSB_lEEESI_SJ_NS4_8TiledMMAINS4_8MMA_AtomIJNS4_20SM100_MMA_F16BF16_SSISI_SI_fLi128ELi256ELNS4_4UMMA5MajorE0ELSO_0ELNSN_7ScaleInE0ELSP_0EEEEEENS4_6LayoutISC_NS5_IJNSA_ILi0EEEST_ST_EEEEENS5_IJNS4_10UnderscoreESW_SW_EEEEENS4_13SM90_TMA_LOADENS4_14ComposedLayoutINS4_7SwizzleILi2ELi4ELi3EEENS4_18smem_ptr_flag_bitsILi16EEENSS_INS5_IJNSA_ILi8EEESG_EEENS5_IJSG_SB_EEEEEEEvNS4_8identityESZ_S19_vS1A_EENS_8epilogue10collective18CollectiveEpilogueINS1C_23Sm100TmaWarpSpecializedILi4ELi2ELi64ELb1ELb0EEEJSH_NS5_IJNSS_ISE_SB_EENSS_INSA_ILi64EEESB_EEEEESI_SJ_SI_SJ_NS1C_6fusion15FusionCallbacksIS1G_NS1L_17LinearCombinationISI_fSI_fLNS_15FloatRoundStyleE2EEESH_S1K_JEEENS4_5SM1004TMEM4LOAD26SM100_TMEM_LOAD_32dp32b64xESZ_NS10_INS11_ILi3ELi4ELi3EEES14_NSS_INS5_IJS15_S1I_EEENS5_IJS1I_SB_EEEEEEENS4_39AutoVectorizingCopyWithAssumedAlignmentILi128EEENS4_14SM90_TMA_STOREES1Z_S21_S21_EEEvvEEEEvNT_6ParamsE:
[----:B------:R-:W1:Y:S01]  /*0000*/  LDC R1, c[0x0][0x37c] ;  /* 0x0000df00ff017b82 */ /* 0x000e620000000800 */
[----:B------:R-:W2:Y:S01]  /*0010*/  S2R R170, SR_TID.X ;  /* 0x0000000000aa7919 */ /* 0x000ea20000002100 */
[----:B------:R-:W3:Y:S01]  /*0020*/  LDCU.64 UR4, c[0x0][0x890] ;  /* 0x00011200ff0477ac */ /* 0x000ee20008000a00 */
[----:B------:R-:W-:Y:S02]  /*0030*/  PRMT R155, RZ, 0x7610, R155 ;  /* 0x00007610ff9b7816 */ /* 0x000fe4000000009b */
[----:B------:R-:W-:Y:S01]  /*0040*/  ELECT P5, URZ, PT ;  /* 0x0000000000ff782f */ /* 0x000fe200038a0000 */
[----:B------:R-:W4:Y:S01]  /*0050*/  LDCU.64 UR46, c[0x0][0x358] ;  /* 0x00006b00ff2e77ac */ /* 0x000f220008000a00 */
[----:B---3--:R-:W-:-:S04]  /*0060*/  UISETP.NE.U32.AND UP0, UPT, UR4, URZ, UPT ;  /* 0x000000ff0400728c */ /* 0x008fc8000bf05070 */
[----:B------:R-:W-:Y:S01]  /*0070*/  UISETP.NE.AND.EX UP0, UPT, UR5, URZ, UPT, UP0 ;  /* 0x000000ff0500728c */ /* 0x000fe2000bf05300 */
[----:B--2---:R-:W-:-:S05]  /*0080*/  SHF.R.U32.HI R162, RZ, 0x5, R170 ;  /* 0x00000005ffa27819 */ /* 0x004fca00000116aa */
[----:B------:R-:W2:Y:S02]  /*0090*/  SHFL.IDX PT, R0, R162, RZ, 0x1f ;  /* 0x00001fffa2007589 */ /* 0x000ea400000e0000 */
[----:B--2---:R-:W-:Y:S01]  /*00a0*/  R2UR UR8, R0 ;  /* 0x00000000000872ca */ /* 0x004fe200000e0000 */
[----:B-1--4-:R-:W-:-:S14]  /*00b0*/  BRA.U UP0, `(.L_x_0) ;  /* 0x00000001002c7547 */ /* 0x012fdc000b800000 */
[----:B------:R-:W1:Y:S02]  /*00c0*/  LDCU.64 UR6, c[0x0][0x888] ;  /* 0x00011100ff0677ac */ /* 0x000e640008000a00 */
[----:B-1----:R-:W-:-:S04]  /*00d0*/  UISETP.NE.U32.AND UP0, UPT, UR6, URZ, UPT ;  /* 0x000000ff0600728c */ /* 0x002fc8000bf05070 */
[----:B------:R-:W-:-:S09]  /*00e0*/  UISETP.NE.AND.EX UP0, UPT, UR7, URZ, UPT, UP0 ;  /* 0x000000ff0700728c */ /* 0x000fd2000bf05300 */
[----:B------:R-:W-:Y:S05]  /*00f0*/  BRA.U !UP0, `(.L_x_1) ;  /* 0x0000000108107547 */ /* 0x000fea000b800000 */
[----:B------:R-:W1:Y:S02]  /*0100*/  LDC.64 R2, c[0x0][0x888] ;  /* 0x00022200ff027b82 */ /* 0x000e640000000a00 */
[----:B-1----:R1:W5:Y:S01]  /*0110*/  LDG.E R81, desc[UR46][R2.64] ;  /* 0x0000002e02517981 */ /* 0x002362000c1e1900 */
[----:B------:R-:W-:Y:S01]  /*0120*/  HFMA2 R155, -RZ, RZ, 0, 5.9604644775390625e-08 ;  /* 0x00000001ff9b7431 */ /* 0x000fe200000001ff */
[----:B------:R-:W-:Y:S05]  /*0130*/  BRA `(.L_x_0) ;  /* 0x00000000000c7947 */ /* 0x000fea0003800000 */
.L_x_1:
[----:B------:R-:W1:Y:S01]  /*0140*/  LDCU UR6, c[0x0][0x880] ;  /* 0x00011000ff0677ac */ /* 0x000e620008000800 */
[----:B------:R-:W-:Y:S01]  /*0150*/  HFMA2 R155, -RZ, RZ, 0, 5.9604644775390625e-08 ;  /* 0x00000001ff9b7431 */ /* 0x000fe200000001ff */
[----:B-1----:R-:W-:-:S07]  /*0160*/  MOV R81, UR6 ;  /* 0x0000000600517c02 */ /* 0x002fce0008000f00 */
.L_x_0:
[----:B------:R-:W2:Y:S02]  /*0170*/  LDCU.64 UR6, c[0x0][0x8b0] ;  /* 0x00011600ff0677ac */ /* 0x000ea40008000a00 */
[----:B--2---:R-:W-:-:S04]  /*0180*/  UISETP.NE.U32.AND UP0, UPT, UR6, URZ, UPT ;  /* 0x000000ff0600728c */ /* 0x004fc8000bf05070 */
[----:B------:R-:W-:-:S09]  /*0190*/  UISETP.NE.AND.EX UP0, UPT, UR7, URZ, UPT, UP0 ;  /* 0x000000ff0700728c */ /* 0x000fd2000bf05300 */
[----:B------:R-:W-:Y:S05]  /*01a0*/  BRA.U UP0, `(.L_x_2) ;  /* 0x0000000100247547 */ /* 0x000fea000b800000 */
[----:B------:R-:W2:Y:S02]  /*01b0*/  LDCU.64 UR6, c[0x0][0x8a8] ;  /* 0x00011500ff0677ac */ /* 0x000ea40008000a00 */
[----:B--2---:R-:W-:-:S04]  /*01c0*/  UISETP.NE.U32.AND UP0, UPT, UR6, URZ, UPT ;  /* 0x000000ff0600728c */ /* 0x004fc8000bf05070 */
[----:B------:R-:W-:-:S09]  /*01d0*/  UISETP.NE.AND.EX UP0, UPT, UR7, URZ, UPT, UP0 ;  /* 0x000000ff0700728c */ /* 0x000fd2000bf05300 */
[----:B------:R-:W-:Y:S05]  /*01e0*/  BRA.U !UP0, `(.L_x_3) ;  /* 0x00000001080c7547 */ /* 0x000fea000b800000 */
[----:B------:R-:W2:Y:S02]  /*01f0*/  LDC.64 R78, c[0x0][0x8a8] ;  /* 0x00022a00ff4e7b82 */ /* 0x000ea40000000a00 */
[----:B--2---:R2:W5:Y:S01]  /*0200*/  LDG.E R78, desc[UR46][R78.64] ;  /* 0x0000002e4e4e7981 */ /* 0x004562000c1e1900 */
[----:B------:R-:W-:Y:S05]  /*0210*/  BRA `(.L_x_2) ;  /* 0x0000000000087947 */ /* 0x000fea0003800000 */
.L_x_3:
[----:B------:R-:W2:Y:S02]  /*0220*/  LDCU UR6, c[0x0][0x8a0] ;  /* 0x00011400ff0677ac */ /* 0x000ea40008000800 */
[----:B--2---:R-:W-:Y:S02]  /*0230*/  MOV R78, UR6 ;  /* 0x00000006004e7c02 */ /* 0x004fe40008000f00 */
.L_x_2:
[----:B------:R-:W-:Y:S01]  /*0240*/  IMAD.U32 R0, RZ, RZ, UR8 ;  /* 0x00000008ff007e24 */ /* 0x000fe2000f8e00ff */
[----:B------:R-:W-:Y:S04]  /*0250*/  BSSY.RECONVERGENT B0, `(.L_x_4) ;  /* 0x000000c000007945 */ /* 0x000fe80003800200 */
[C---:B------:R-:W-:Y:S02]  /*0260*/  ISETP.NE.OR P1, PT, R0.reuse, 0x1, !P5 ;  /* 0x000000010000780c */ /* 0x040fe40006f25670 */
[----:B------:R-:W-:-:S11]  /*0270*/  ISETP.NE.OR P0, PT, R0, 0x3, !P5 ;  /* 0x000000030000780c */ /* 0x000fd60006f05670 */
[----:B------:R-:W-:Y:S05]  /*0280*/  @P1 BRA `(.L_x_5) ;  /* 0x0000000000201947 */ /* 0x000fea0003800000 */
[----:B------:R-:W3:Y:S02]  /*0290*/  LDCU.64 UR6, c[0x0][0x348] ;  /* 0x00006900ff0677ac */ /* 0x000ee40008000a00 */
[----:B---3--:R-:W-:Y:S02]  /*02a0*/  UIADD3 UR10, UP1, UPT, UR6, 0x80, URZ ;  /* 0x00000080060a7890 */ /* 0x008fe4000ff3e0ff */
[----:B------:R-:W-:Y:S02]  /*02b0*/  UIADD3 UR6, UP0, UPT, UR6, 0x180, URZ ;  /* 0x0000018006067890 */ /* 0x000fe4000ff1e0ff */
[----:B------:R-:W-:Y:S02]  /*02c0*/  UIADD3.X UR11, UPT, UPT, URZ, UR7, URZ, UP1, !UPT ;  /* 0x00000007ff0b7290 */ /* 0x000fe40008ffe4ff */
[----:B------:R-:W-:-:S07]  /*02d0*/  UIADD3.X UR7, UPT, UPT, URZ, UR7, URZ, UP0, !UPT ;  /* 0x00000007ff077290 */ /* 0x000fce00087fe4ff */
[----:B------:R3:W-:Y:S02]  /*02e0*/  UTMACCTL.PF [UR10] ;  /* 0x000000000a0079b9 */ /* 0x0007e40008040000 */
[----:B------:R3:W-:Y:S02]  /*02f0*/  UTMACCTL.PF [UR6] ;  /* 0x00000000060079b9 */ /* 0x0007e40008040000 */
[----:B---3--:R-:W-:Y:S01]  /*0300*/  NOP ;  /* 0x0000000000007918 */ /* 0x008fe20000000000 */
.L_x_5:
[----:B------:R-:W-:Y:S05]  /*0310*/  BSYNC.RECONVERGENT B0 ;  /* 0x0000000000007941 */ /* 0x000fea0003800200 */
.L_x_4:
[----:B------:R-:W-:Y:S04]  /*0320*/  BSSY.RECONVERGENT B0, `(.L_x_6) ;  /* 0x000000a000007945 */ /* 0x000fe80003800200 */
        /* <DEDUP_REMOVED lines=9> */
.L_x_7:
[----:B------:R-:W-:Y:S05]  /*03c0*/  BSYNC.RECONVERGENT B0 ;  /* 0x0000000000007941 */ /* 0x000fea0003800200 */
.L_x_6:
[----:B------:R-:W3:Y:S01]  /*03d0*/  LDCU.64 UR6, c[0x0][0x888] ;  /* 0x00011100ff0677ac */ /* 0x000ee20008000a00 */
[----:B------:R-:W-:Y:S02]  /*03e0*/  UISETP.EQ.U32.AND UP1, UPT, UR4, URZ, UPT ;  /* 0x000000ff0400728c */ /* 0x000fe4000bf22070 */
[----:B------:R-:W-:Y:S02]  /*03f0*/  UPLOP3.LUT UP2, UPT, UPT, UPT, UPT, 0x80, 0x8 ;  /* 0x000000000008789c */ /* 0x000fe40003f4f070 */
[----:B---3--:R-:W-:-:S04]  /*0400*/  UISETP.NE.U32.AND UP0, UPT, UR6, URZ, UPT ;  /* 0x000000ff0600728c */ /* 0x008fc8000bf05070 */
[----:B------:R-:W-:-:S04]  /*0410*/  UISETP.NE.AND.EX UP0, UPT, UR7, URZ, UPT, UP0 ;  /* 0x000000ff0700728c */ /* 0x000fc8000bf05300 */
[----:B------:R-:W-:-:S04]  /*0420*/  UISETP.EQ.OR.EX UP3, UPT, UR5, URZ, !UP0, UP1 ;  /* 0x000000ff0500728c */ /* 0x000fc8000c762710 */
[----:B------:R-:W-:-:S05]  /*0430*/  UP2UR UR50, UPR, URZ, 0x8 ;  /* 0x00000008ff327883 */ /* 0x000fca0008000000 */
[----:B------:R-:W-:Y:S07]  /*0440*/  BRA.U !UP3, `(.L_x_8) ;  /* 0x000000010b207547 */ /* 0x000fee000b800000 */
[----:B------:R-:W-:Y:S01]  /*0450*/  UISETP.NE.U32.AND UP2, UPT, UR4, URZ, UPT ;  /* 0x000000ff0400728c */ /* 0x000fe2000bf45070 */
[----:B-----5:R-:W-:Y:S01]  /*0460*/  FSETP.NEU.AND P0, PT, R81, RZ, PT ;  /* 0x000000ff5100720b */ /* 0x020fe20003f0d000 */
[----:B------:R-:W-:Y:S02]  /*0470*/  USEL UR4, URZ, 0xffffffff, UP0 ;  /* 0xffffffffff047887 */ /* 0x000fe40008000000 */
[----:B------:R-:W-:-:S10]  /*0480*/  UISETP.NE.AND.EX UP2, UPT, UR5, URZ, UPT, UP2 ;  /* 0x000000ff0500728c */ /* 0x000fd4000bf45320 */
[----:B------:R-:W-:Y:S01]  /*0490*/  VOTEU.ANY UP1, P0 ;  /* 0x0000000000ff7886 */ /* 0x000fe20000020100 */
[----:B------:R-:W-:-:S04]  /*04a0*/  @!UP2 USEL UR4, URZ, 0xffffffff, UP1 ;  /* 0xffffffffff04a887 */ /* 0x000fc80008800000 */
[----:B------:R-:W-:-:S04]  /*04b0*/  ULOP3.LUT UR4, UR4, 0x1, URZ, 0xc0, !UPT ;  /* 0x0000000104047892 */ /* 0x000fc8000f8ec0ff */
[----:B------:R-:W-:-:S11]  /*04c0*/  UISETP.NE.U32.AND UP2, UPT, UR4, 0x1, UPT ;  /* 0x000000010400788c */ /* 0x000fd6000bf45070 */
.L_x_8:
[----:B-1----:R-:W1:Y:S01]  /*04d0*/  SHFL.IDX PT, R2, R162, RZ, 0x1f ;  /* 0x00001fffa2027589 */ /* 0x002e6200000e0000 */
[----:B------:R-:W-:-:S04]  /*04e0*/  UISETP.NE.AND UP1, UPT, UR8, 0x2, UPT ;  /* 0x000000020800788c */ /* 0x000fc8000bf25270 */
[----:B------:R-:W-:Y:S01]  /*04f0*/  USEL UR6, URZ, 0x1, UP1 ;  /* 0x00000001ff067887 */ /* 0x000fe20008800000 */
[----:B-1----:R-:W-:-:S13]  /*0500*/  ISETP.NE.AND P0, PT, R2, RZ, PT ;  /* 0x000000ff0200720c */ /* 0x002fda0003f05270 */
[----:B------:R-:W-:Y:S05]  /*0510*/  @P0 BRA `(.L_x_9) ;  /* 0x0000000000580947 */ /* 0x000fea0003800000 */
[----:B------:R-:W1:Y:S01]  /*0520*/  S2UR UR5, SR_CgaCtaId ;  /* 0x00000000000579c3 */ /* 0x000e620000008800 */
[----:B------:R-:W-:Y:S01]  /*0530*/  UMOV UR7, 0x400 ;  /* 0x0000040000077882 */ /* 0x000fe20000000000 */
[----:B------:R-:W-:Y:S01]  /*0540*/  UMOV UR4, 0x1 ;  /* 0x0000000100047882 */ /* 0x000fe20000000000 */
[----:B------:R-:W-:Y:S01]  /*0550*/  ELECT P0, URZ, PT ;  /* 0x0000000000ff782f */ /* 0x000fe20003800000 */
[----:B------:R-:W-:-:S04]  /*0560*/  UIADD3 UR10, UPT, UPT, -UR4, 0x100000, URZ ;  /* 0x00100000040a7890 */ /* 0x000fc8000fffe1ff */
[----:B------:R-:W-:Y:S02]  /*0570*/  USHF.L.U32 UR11, UR10, 0xb, URZ ;  /* 0x0000000b0a0b7899 */ /* 0x000fe400080006ff */
[----:B------:R-:W-:Y:S02]  /*0580*/  USHF.L.U32 UR10, UR10, 0x1, URZ ;  /* 0x000000010a0a7899 */ /* 0x000fe400080006ff */
[----:B-1----:R-:W-:Y:S01]  /*0590*/  ULEA UR5, UR5, UR7, 0x18 ;  /* 0x0000000705057291 */ /* 0x002fe2000f8ec0ff */
[----:B------:R-:W1:Y:S11]  /*05a0*/  FENCE.VIEW.ASYNC.S ;  /* 0x00000000000073c6 */ /* 0x000e760000000000 */
[----:B-1----:R1:W3:Y:S01]  /*05b0*/  SYNCS.EXCH.64 URZ, [UR5], UR10 ;  /* 0x0000000a05ff75b2 */ /* 0x0022e20008000100 */
[----:B------:R1:W4:Y:S01]  /*05c0*/  SYNCS.EXCH.64 URZ, [UR5+0x30], UR10 ;  /* 0x0000300a05ff75b2 */ /* 0x0003220008000100 */
[----:B------:R1:W1:Y:S01]  /*05d0*/  SYNCS.EXCH.64 URZ, [UR5+0x8], UR10 ;  /* 0x0000080a05ff75b2 */ /* 0x0002620008000100 */
        /* <DEDUP_REMOVED lines=9> */
[----:B------:R-:W-:Y:S01]  /*0670*/  NOP ;  /* 0x0000000000007918 */ /* 0x000fe20000000000 */
.L_x_9:
[----:B------:R-:W2:Y:S01]  /*0680*/  SHFL.IDX PT, R2, R162, RZ, 0x1f ;  /* 0x00001fffa2027589 */ /* 0x000ea200000e0000 */
[----:B------:R-:W-:Y:S01]  /*0690*/  NOP ;  /* 0x0000000000007918 */ /* 0x000fe20000000000 */
[----:B--2---:R-:W-:-:S13]  /*06a0*/  ISETP.NE.AND P0, PT, R2, 0x1, PT ;  /* 0x000000010200780c */ /* 0x004fda0003f05270 */
[----:B------:R-:W-:Y:S05]  /*06b0*/  @P0 BRA `(.L_x_10) ;  /* 0x0000000000580947 */ /* 0x000fea0003800000 */
[----:B------:R-:W2:Y:S01]  /*06c0*/  S2UR UR7, SR_CgaCtaId ;  /* 0x00000000000779c3 */ /* 0x000ea20000008800 */
[----:B------:R-:W-:Y:S01]  /*06d0*/  UMOV UR9, 0x400 ;  /* 0x0000040000097882 */ /* 0x000fe20000000000 */
[----:B-1----:R-:W-:Y:S01]  /*06e0*/  UMOV UR5, 0x20 ;  /* 0x0000002000057882 */ /* 0x002fe20000000000 */
[----:B------:R-:W-:Y:S01]  /*06f0*/  UMOV UR4, 0x80 ;  /* 0x0000008000047882 */ /* 0x000fe20000000000 */
[----:B------:R-:W-:-:S04]  /*0700*/  UIADD3 UR10, UPT, UPT, -UR5, 0x100000, URZ ;  /* 0x00100000050a7890 */ /* 0x000fc8000fffe1ff */
[----:B------:R-:W-:Y:S02]  /*0710*/  USHF.L.U32 UR11, UR10, 0xb, URZ ;  /* 0x0000000b0a0b7899 */ /* 0x000fe400080006ff */
[----:B------:R-:W-:Y:S02]  /*0720*/  USHF.L.U32 UR10, UR10, 0x1, URZ ;  /* 0x000000010a0a7899 */ /* 0x000fe400080006ff */
[----:B------:R-:W-:-:S04]  /*0730*/  UIADD3 UR4, UPT, UPT, -UR4, 0x100000, URZ ;  /* 0x0010000004047890 */ /* 0x000fc8000fffe1ff */
[----:B------:R-:W-:Y:S02]  /*0740*/  USHF.L.U32 UR5, UR4, 0xb, URZ ;  /* 0x0000000b04057899 */ /* 0x000fe400080006ff */
[----:B------:R-:W-:Y:S01]  /*0750*/  USHF.L.U32 UR4, UR4, 0x1, URZ ;  /* 0x0000000104047899 */ /* 0x000fe200080006ff */
[----:B------:R-:W-:Y:S01]  /*0760*/  ELECT P0, URZ, PT ;  /* 0x0000000000ff782f */ /* 0x000fe20003800000 */
[----:B--2---:R-:W-:Y:S01]  /*0770*/  ULEA UR7, UR7, UR9, 0x18 ;  /* 0x0000000907077291 */ /* 0x004fe2000f8ec0ff */
[----:B------:R-:W1:Y:S11]  /*0780*/  FENCE.VIEW.ASYNC.S ;  /* 0x00000000000073c6 */ /* 0x000e760000000000 */
[----:B-1----:R2:W1:Y:S01]  /*0790*/  SYNCS.EXCH.64 URZ, [UR7+0x60], UR10 ;  /* 0x0000600a07ff75b2 */ /* 0x0024620008000100 */
[----:B------:R2:W1:Y:S01]  /*07a0*/  SYNCS.EXCH.64 URZ, [UR7+0x80], UR4 ;  /* 0x0000800407ff75b2 */ /* 0x0004620008000100 */
[----:B------:R2:W1:Y:S01]  /*07b0*/  SYNCS.EXCH.64 URZ, [UR7+0x68], UR10 ;  /* 0x0000680a07ff75b2 */ /* 0x0004620008000100 */
[----:B------:R2:W1:Y:S01]  /*07c0*/  SYNCS.EXCH.64 URZ, [UR7+0x88], UR4 ;  /* 0x0000880407ff75b2 */ /* 0x0004620008000100 */
[----:B------:R2:W1:Y:S01]  /*07d0*/  SYNCS.EXCH.64 URZ, [UR7+0x70], UR10 ;  /* 0x0000700a07ff75b2 */ /* 0x0004620008000100 */
[----:B------:R2:W1:Y:S01]  /*07e0*/  SYNCS.EXCH.64 URZ, [UR7+0x90], UR4 ;  /* 0x0000900407ff75b2 */ /* 0x0004620008000100 */
[----:B------:R2:W1:Y:S01]  /*07f0*/  SYNCS.EXCH.64 URZ, [UR7+0x78], UR10 ;  /* 0x0000780a07ff75b2 */ /* 0x0004620008000100 */
[----:B------:R2:W1:Y:S02]  /*0800*/  SYNCS.EXCH.64 URZ, [UR7+0x98], UR4 ;  /* 0x0000980407ff75b2 */ /* 0x0004640008000100 */
[----:B--2---:R-:W-:Y:S01]  /*0810*/  NOP ;  /* 0x0000000000007918 */ /* 0x004fe20000000000 */
.L_x_10:
[----:B------:R-:W2:Y:S01]  /*0820*/  SHFL.IDX PT, R2, R162, RZ, 0x1f ;  /* 0x00001fffa2027589 */ /* 0x000ea200000e0000 */
[----:B------:R-:W-:Y:S01]  /*0830*/  NOP ;  /* 0x0000000000007918 */ /* 0x000fe20000000000 */
[----:B--2---:R-:W-:-:S13]  /*0840*/  ISETP.NE.AND P0, PT, R2, 0x3, PT ;  /* 0x000000030200780c */ /* 0x004fda0003f05270 */
[----:B------:R-:W-:Y:S05]  /*0850*/  @P0 BRA `(.L_x_11) ;  /* 0x0000000000300947 */ /* 0x000fea0003800000 */
[----:B-1----:R-:W1:Y:S01]  /*0860*/  S2UR UR5, SR_CgaCtaId ;  /* 0x00000000000579c3 */ /* 0x002e620000008800 */
        /* <DEDUP_REMOVED lines=8> */
[----:B-1----:R2:W1:Y:S01]  /*08f0*/  SYNCS.EXCH.64 URZ, [UR5+0xa0], UR10 ;  /* 0x0000a00a05ff75b2 */ /* 0x0024620008000100 */
[----:B------:R2:W1:Y:S02]  /*0900*/  SYNCS.EXCH.64 URZ, [UR5+0xa8], UR10 ;  /* 0x0000a80a05ff75b2 */ /* 0x0004640008000100 */
[----:B--2---:R-:W-:Y:S01]  /*0910*/  NOP ;  /* 0x0000000000007918 */ /* 0x004fe20000000000 */
.L_x_11:
[----:B------:R-:W2:Y:S01]  /*0920*/  SHFL.IDX PT, R2, R162, RZ, 0x1f ;  /* 0x00001fffa2027589 */ /* 0x000ea200000e0000 */
[----:B------:R-:W-:Y:S01]  /*0930*/  NOP ;  /* 0x0000000000007918 */ /* 0x000fe20000000000 */
[----:B--2---:R-:W-:-:S13]  /*0940*/  ISETP.NE.AND P0, PT, R2, 0x4, PT ;  /* 0x000000040200780c */ /* 0x004fda0003f05270 */
[----:B------:R-:W-:Y:S05]  /*0950*/  @P0 BRA `(.L_x_12) ;  /* 0x00000000004c0947 */ /* 0x000fea0003800000 */
[----:B-1----:R-:W1:Y:S01]  /*0960*/  S2UR UR5, SR_CgaCtaId ;  /* 0x00000000000579c3 */ /* 0x002e620000008800 */
[----:B------:R-:W-:Y:S01]  /*0970*/  UMOV UR9, 0x100 ;  /* 0x0000010000097882 */ /* 0x000fe20000000000 */
[----:B------:R-:W-:Y:S01]  /*0980*/  UMOV UR7, 0x400 ;  /* 0x0000040000077882 */ /* 0x000fe20000000000 */
[----:B------:R-:W-:Y:S01]  /*0990*/  USEL UR9, UR9, 0xe0, UP2 ;  /* 0x000000e009097887 */ /* 0x000fe20009000000 */
[----:B------:R-:W-:Y:S01]  /*09a0*/  UMOV UR4, 0x1 ;  /* 0x0000000100047882 */ /* 0x000fe20000000000 */
[----:B------:R-:W-:Y:S01]  /*09b0*/  ELECT P0, URZ, PT ;  /* 0x0000000000ff782f */ /* 0x000fe20003800000 */
[----:B------:R-:W-:-:S04]  /*09c0*/  UIADD3 UR10, UPT, UPT, -UR4, 0x100000, URZ ;  /* 0x00100000040a7890 */ /* 0x000fc8000fffe1ff */
[----:B------:R-:W-:Y:S02]  /*09d0*/  USHF.L.U32 UR11, UR10, 0xb, URZ ;  /* 0x0000000b0a0b7899 */ /* 0x000fe400080006ff */
[----:B------:R-:W-:Y:S02]  /*09e0*/  USHF.L.U32 UR10, UR10, 0x1, URZ ;  /* 0x000000010a0a7899 */ /* 0x000fe400080006ff */
[----:B------:R-:W-:-:S04]  /*09f0*/  UIADD3 UR12, UPT, UPT, -UR9, 0x100000, URZ ;  /* 0x00100000090c7890 */ /* 0x000fc8000fffe1ff */
[----:B------:R-:W-:Y:S02]  /*0a00*/  USHF.L.U32 UR13, UR12, 0xb, URZ ;  /* 0x0000000b0c0d7899 */ /* 0x000fe400080006ff */
[----:B------:R-:W-:Y:S02]  /*0a10*/  USHF.L.U32 UR12, UR12, 0x1, URZ ;  /* 0x000000010c0c7899 */ /* 0x000fe400080006ff */
[----:B-1----:R-:W-:Y:S01]  /*0a20*/  ULEA UR5, UR5, UR7, 0x18 ;  /* 0x0000000705057291 */ /* 0x002fe2000f8ec0ff */
[----:B------:R-:W1:Y:S11]  /*0a30*/  FENCE.VIEW.ASYNC.S ;  /* 0x00000000000073c6 */ /* 0x000e760000000000 */
[----:B-1----:R2:W1:Y:S01]  /*0a40*/  SYNCS.EXCH.64 URZ, [UR5+0xb0], UR10 ;  /* 0x0000b00a05ff75b2 */ /* 0x0024620008000100 */
[----:B------:R2:W1:Y:S01]  /*0a50*/  SYNCS.EXCH.64 URZ, [UR5+0xc0], UR12 ;  /* 0x0000c00c05ff75b2 */ /* 0x0004620008000100 */
[----:B------:R2:W1:Y:S01]  /*0a60*/  SYNCS.EXCH.64 URZ, [UR5+0xb8], UR10 ;  /* 0x0000b80a05ff75b2 */ /* 0x0004620008000100 */
[----:B------:R2:W1:Y:S02]  /*0a70*/  SYNCS.EXCH.64 URZ, [UR5+0xc8], UR12 ;  /* 0x0000c80c05ff75b2 */ /* 0x0004640008000100 */
[----:B--2---:R-:W-:Y:S01]  /*0a80*/  NOP ;  /* 0x0000000000007918 */ /* 0x004fe20000000000 */
.L_x_12:
        /* <DEDUP_REMOVED lines=20> */
[----:B------:R2:W1:Y:S02]  /*0bd0*/  SYNCS.EXCH.64 URZ, [UR7+0xe8], UR4 ;  /* 0x0000e80407ff75b2 */ /* 0x0004640008000100 */
[----:B--2---:R-:W-:Y:S01]  /*0be0*/  NOP ;  /* 0x0000000000007918 */ /* 0x004fe20000000000 */
.L_x_13:
        /* <DEDUP_REMOVED lines=18> */
.L_x_14:
[----:B-1----:R-:W1:Y:S01]  /*0d10*/  S2UR UR5, SR_CTAID.X ;  /* 0x00000000000579c3 */ /* 0x002e620000002500 */
[----:B------:R-:W-:-:S05]  /*0d20*/  CS2R.32 R156, SR_CgaSize ;  /* 0x00000000009c7805 */ /* 0x000fca0000008a00 */
[----:B------:R-:W-:-:S05]  /*0d30*/  IMAD R156, R156, -0xa0, RZ ;  /* 0xffffff609c9c7824 */ /* 0x000fca00078e02ff */
[----:B------:R-:W-:-:S14]  /*0d40*/  R2UR UR9, R156 ;  /* 0x000000009c0972ca */ /* 0x000fdc00000e0000 */
[----:B------:R-:W2:Y:S01]  /*0d50*/  LDCU UR9, c[0x0][UR9+0x2b0] ;  /* 0x00005600090977ac */ /* 0x000ea20008000800 */
[----:B------:R-:W-:Y:S01]  /*0d60*/  NOP ;  /* 0x0000000000007918 */ /* 0x000fe20000000000 */
[----:B------:R-:W-:-:S05]  /*0d70*/  CS2R.32 R156, SR_CgaSize ;  /* 0x00000000009c7805 */ /* 0x000fca0000008a00 */
[----:B------:R-:W-:-:S05]  /*0d80*/  IMAD R156, R156, -0xa0, RZ ;  /* 0xffffff609c9c7824 */ /* 0x000fca00078e02ff */
[----:B------:R-:W-:-:S14]  /*0d90*/  R2UR UR7, R156 ;  /* 0x000000009c0772ca */ /* 0x000fdc00000e0000 */
[----:B------:R-:W3:Y:S01]  /*0da0*/  LDCU UR7, c[0x0][UR7+0x2b4] ;  /* 0x00005680070777ac */ /* 0x000ee20008000800 */
[----:B------:R-:W4:Y:S08]  /*0db0*/  S2UR UR4, SR_CTAID.Y ;  /* 0x00000000000479c3 */ /* 0x000f300000002600 */
[----:B------:R-:W3:Y:S01]  /*0dc0*/  LDC R9, c[0x0][0xb24] ;  /* 0x0002c900ff097b82 */ /* 0x000ee20000000800 */
[----:B-1----:R-:W-:-:S02]  /*0dd0*/  I2FP.F32.U32 R4, UR5 ;  /* 0x0000000500047c45 */ /* 0x002fc40008201000 */
[----:B------:R-:W-:-:S05]  /*0de0*/  CS2R.32 R5, SR_CgaSize ;  /* 0x0000000000057805 */ /* 0x000fca0000008a00 */
[----:B------:R-:W-:-:S06]  /*0df0*/  IMAD R5, R5, -0xa0, RZ ;  /* 0xffffff6005057824 */ /* 0x000fcc00078e02ff */
[----:B------:R-:W1:Y:S01]  /*0e00*/  LDC R5, c[0x0][R5+0x2a0] ;  /* 0x0000a80005057b82 */ /* 0x000e620000000800 */
[----:B------:R-:W-:Y:S01]  /*0e10*/  MOV R21, UR5 ;  /* 0x0000000500157c02 */ /* 0x000fe20008000f00 */
[----:B--2---:R-:W-:Y:S01]  /*0e20*/  FMUL R4, R4, UR9 ;  /* 0x0000000904047c20 */ /* 0x004fe20008400000 */
[----:B----4-:R-:W-:Y:S02]  /*0e30*/  I2FP.F32.U32 R2, UR4 ;  /* 0x0000000400027c45 */ /* 0x010fe40008201000 */
[----:B------:R-:W-:-:S05]  /*0e40*/  CS2R.32 R3, SR_CgaSize ;  /* 0x0000000000037805 */ /* 0x000fca0000008a00 */
[----:B------:R-:W-:-:S06]  /*0e50*/  IMAD R3, R3, -0xa0, RZ ;  /* 0xffffff6003037824 */ /* 0x000fcc00078e02ff */
[----:B------:R-:W2:Y:S01]  /*0e60*/  LDC R3, c[0x0][R3+0x2a4] ;  /* 0x0000a90003037b82 */ /* 0x000ea20000000800 */
[----:B------:R-:W4:Y:S01]  /*0e70*/  F2I.U32.TRUNC.NTZ R156, R4 ;  /* 0x00000004009c7305 */ /* 0x000f22000020f000 */
[----:B------:R-:W-:Y:S01]  /*0e80*/  MOV R20, UR4 ;  /* 0x0000000400147c02 */ /* 0x000fe20008000f00 */
[----:B---3--:R-:W-:-:S05]  /*0e90*/  FMUL R2, R2, UR7 ;  /* 0x0000000702027c20 */ /* 0x008fca0008400000 */
[----:B------:R-:W-:Y:S01]  /*0ea0*/  BAR.SYNC.DEFER_BLOCKING 0x0 ;  /* 0x0000000000007b1d */ /* 0x000fe20000010000 */
[----:B------:R-:W-:-:S05]  /*0eb0*/  ISETP.GE.AND P0, PT, R9, 0x1, PT ;  /* 0x000000010900780c */ /* 0x000fca0003f06270 */
[----:B------:R-:W3:Y:S02]  /*0ec0*/  F2I.U32.TRUNC.NTZ R154, R2 ;  /* 0x00000002009a7305 */ /* 0x000ee4000020f000 */
[----:B------:R-:W2:Y:S01]  /*0ed0*/  S2UR UR36, SR_CTAID.Z ;  /* 0x00000000002479c3 */ /* 0x000ea20000002700 */
[----:B----4-:R-:W-:-:S05]  /*0ee0*/  IADD3 R156, PT, PT, -R156, RZ, RZ ;  /* 0x000000ff9c9c7210 */ /* 0x010fca0007ffe1ff */
[----:B-1----:R-:W-:Y:S01]  /*0ef0*/  IMAD R156, R5, R156, UR5 ;  /* 0x00000005059c7e24 */ /* 0x002fe2000f8e029c */
[----:B---3--:R-:W-:-:S05]  /*0f00*/  IADD3 R154, PT, PT, -R154, RZ, RZ ;  /* 0x000000ff9a9a7210 */ /* 0x008fca0007ffe1ff */
[----:B--2---:R-:W-:Y:S01]  /*0f10*/  IMAD R154, R3, R154, UR4 ;  /* 0x00000004039a7e24 */ /* 0x004fe2000f8e029a */
[----:B------:R-:W-:Y:S06]  /*0f20*/  @!P0 BRA `(.L_x_15) ;  /* 0x0000000000b88947 */ /* 0x000fec0003800000 */
[----:B------:R-:W1:Y:S01]  /*0f30*/  LDC.64 R4, c[0x0][0xb18] ;  /* 0x0002c600ff047b82 */ /* 0x000e620000000a00 */
[----:B------:R-:W-:-:S07]  /*0f40*/  ISETP.NE.AND P0, PT, R9, 0x1, PT ;  /* 0x000000010900780c */ /* 0x000fce0003f05270 */
[----:B------:R-:W2:Y:S08]  /*0f50*/  LDC R10, c[0x0][0xb0c] ;  /* 0x0002c300ff0a7b82 */ /* 0x000eb00000000800 */
[----:B------:R-:W3:Y:S08]  /*0f60*/  LDC R11, c[0x0][0x370] ;  /* 0x0000dc00ff0b7b82 */ /* 0x000ef00000000800 */
[----:B------:R-:W4:Y:S01]  /*0f70*/  LDC R12, c[0x0][0x374] ;  /* 0x0000dd00ff0c7b82 */ /* 0x000f220000000800 */
[----:B-1----:R-:W-:-:S07]  /*0f80*/  ISETP.NE.AND P1, PT, R4, 0x1, PT ;  /* 0x000000010400780c */ /* 0x002fce0003f25270 */
[----:B------:R-:W3:Y:S01]  /*0f90*/  LDC.64 R6, c[0x0][0xb10] ;  /* 0x0002c400ff067b82 */ /* 0x000ee20000000a00 */
[----:B--2---:R-:W-:-:S07]  /*0fa0*/  ISETP.NE.AND P2, PT, R10, 0x1, PT ;  /* 0x000000010a00780c */ /* 0x004fce0003f45270 */
[----:B------:R-:W1:Y:S08]  /*0fb0*/  LDC R8, c[0x0][0xb20] ;  /* 0x0002c800ff087b82 */ /* 0x000e700000000800 */
[----:B------:R-:W2:Y:S01]  /*0fc0*/  LDC.64 R2, c[0x0][0xb28] ;  /* 0x0002ca00ff027b82 */ /* 0x000ea20000000a00 */
[----:B----4-:R-:W-:-:S04]  /*0fd0*/  IMAD.HI.U32 R13, R12, R5, RZ ;  /* 0x000000050c0d7227 */ /* 0x010fc800078e00ff */
[----:B------:R-:W-:-:S04]  /*0fe0*/  IMAD.HI.U32 R5, R20, R5, RZ ;  /* 0x0000000514057227 */ /* 0x000fc800078e00ff */
[----:B---3--:R-:W-:-:S04]  /*0ff0*/  IMAD.HI.U32 R14, R11, R6, RZ ;  /* 0x000000060b0e7227 */ /* 0x008fc800078e00ff */
[C---:B------:R-:W-:Y:S01]  /*1000*/  IMAD.HI.U32 R16, R21.reuse, R6, RZ ;  /* 0x0000000615107227 */ /* 0x040fe200078e00ff */
[-C--:B------:R-:W-:Y:S02]  /*1010*/  @P2 SHF.R.U32.HI R11, RZ, R7.reuse, R14 ;  /* 0x00000007ff0b2219 */ /* 0x080fe4000001160e */
[-C--:B-1----:R-:W-:Y:S02]  /*1020*/  @P1 SHF.R.U32.HI R12, RZ, R8.reuse, R13 ;  /* 0x00000008ff0c1219 */ /* 0x082fe4000001160d */
[----:B------:R-:W-:Y:S02]  /*1030*/  SHF.R.U32.HI R5, RZ, R8, R5 ;  /* 0x00000008ff057219 */ /* 0x000fe40000011605 */
[----:B------:R-:W-:Y:S02]  /*1040*/  SHF.R.U32.HI R16, RZ, R7, R16 ;  /* 0x00000007ff107219 */ /* 0x000fe40000011610 */
[----:B------:R-:W-:Y:S01]  /*1050*/  SEL R5, R20, R5, !P1 ;  /* 0x0000000514057207 */ /* 0x000fe20004800000 */
[----:B--2---:R-:W-:Y:S01]  /*1060*/  IMAD.HI.U32 R14, R12, R2, RZ ;  /* 0x000000020c0e7227 */ /* 0x004fe200078e00ff */
[----:B------:R-:W-:-:S02]  /*1070*/  SEL R7, R21, R16, !P2 ;  /* 0x0000001015077207 */ /* 0x000fc40005000000 */
[----:B------:R-:W-:Y:S01]  /*1080*/  IADD3 R13, PT, PT, -R5, RZ, RZ ;  /* 0x000000ff050d7210 */ /* 0x000fe20007ffe1ff */
[----:B------:R-:W-:Y:S01]  /*1090*/  IMAD.HI.U32 R6, R11, R2, RZ ;  /* 0x000000020b067227 */ /* 0x000fe200078e00ff */
[----:B------:R-:W-:-:S03]  /*10a0*/  @P0 SHF.R.U32.HI R12, RZ, R3, R14 ;  /* 0x00000003ff0c0219 */ /* 0x000fc6000001160e */
[----:B------:R-:W-:Y:S01]  /*10b0*/  IMAD R13, R4, R13, R20 ;  /* 0x0000000d040d7224 */ /* 0x000fe200078e0214 */
[----:B------:R-:W-:Y:S01]  /*10c0*/  @P0 SHF.R.U32.HI R11, RZ, R3, R6 ;  /* 0x00000003ff0b0219 */ /* 0x000fe20000011606 */
[----:B------:R-:W-:-:S04]  /*10d0*/  IMAD R12, R12, R9, RZ ;  /* 0x000000090c0c7224 */ /* 0x000fc800078e02ff */
[----:B------:R-:W-:Y:S01]  /*10e0*/  IMAD R6, R11, R9, RZ ;  /* 0x000000090b067224 */ /* 0x000fe200078e02ff */
[----:B------:R-:W-:-:S04]  /*10f0*/  ISETP.GE.AND P1, PT, R5, R12, PT ;  /* 0x0000000c0500720c */ /* 0x000fc80003f26270 */
[----:B------:R-:W-:Y:S01]  /*1100*/  ISETP.GE.OR P1, PT, R7, R6, P1 ;  /* 0x000000060700720c */ /* 0x000fe20000f26670 */
[----:B------:R-:W-:-:S05]  /*1110*/  IMAD.HI.U32 R6, R5, R2, RZ ;  /* 0x0000000205067227 */ /* 0x000fca00078e00ff */
[----:B------:R-:W-:-:S04]  /*1120*/  SHF.R.U32.HI R6, RZ, R3, R6 ;  /* 0x00000003ff067219 */ /* 0x000fc80000011606 */
[----:B------:R-:W-:-:S03]  /*1130*/  SEL R6, R5, R6, !P0 ;  /* 0x0000000605067207 */ /* 0x000fc60004000000 */
[----:B------:R-:W-:Y:S01]  /*1140*/  @!P1 IMAD.HI.U32 R8, R7, R2, RZ ;  /* 0x0000000207089227 */ /* 0x000fe200078e00ff */
[----:B------:R-:W-:-:S04]  /*1150*/  IADD3 R2, PT, PT, -R6, RZ, RZ ;  /* 0x000000ff06027210 */ /* 0x000fc80007ffe1ff */
[----:B------:R-:W-:Y:S01]  /*1160*/  @!P1 SHF.R.U32.HI R8, RZ, R3, R8 ;  /* 0x00000003ff089219 */ /* 0x000fe20000011608 */
[----:B------:R-:W-:-:S03]  /*1170*/  IMAD R2, R9, R2, R5 ;  /* 0x0000000209027224 */ /* 0x000fc600078e0205 */
[----:B------:R-:W-:-:S05]  /*1180*/  @!P1 SEL R3, R7, R8, !P0 ;  /* 0x0000000807039207 */ /* 0x000fca0004000000 */
[--C-:B------:R-:W-:Y:S02]  /*1190*/  @!P1 IMAD.IADD R6, R6, 0x1, -R3.reuse ;  /* 0x0000000106069824 */ /* 0x100fe400078e0a03 */
[----:B------:R-:W-:Y:S01]  /*11a0*/  @!P1 IMAD R3, R2, R11, R3 ;  /* 0x0000000b02039224 */ /* 0x000fe200078e0203 */
[----:B------:R-:W-:Y:S01]  /*11b0*/  IADD3 R2, PT, PT, -R7, RZ, RZ ;  /* 0x000000ff07027210 */ /* 0x000fe20007ffe1ff */
[----:B------:R-:W-:Y:S02]  /*11c0*/  @!P1 IMAD R5, R6, R9, R7 ;  /* 0x0000000906059224 */ /* 0x000fe400078e0207 */
[----:B------:R-:W-:Y:S02]  /*11d0*/  @!P1 IMAD.MOV.U32 R7, RZ, RZ, R3 ;  /* 0x000000ffff079224 */ /* 0x000fe400078e0003 */
[----:B------:R-:W-:Y:S02]  /*11e0*/  IMAD R2, R10, R2, R21 ;  /* 0x000000020a027224 */ /* 0x000fe400078e0215 */
[----:B------:R-:W-:-:S02]  /*11f0*/  IMAD R20, R5, R4, R13 ;  /* 0x0000000405147224 */ /* 0x000fc400078e020d */
[----:B------:R-:W-:Y:S02]  /*1200*/  IMAD R21, R7, R10, R2 ;  /* 0x0000000a07157224 */ /* 0x000fe400078e0202 */
.L_x_15:
[----:B------:R-:W1:Y:S01]  /*1210*/  LDCU UR4, c[0x0][0xb30] ;  /* 0x00016600ff0477ac */ /* 0x000e620008000800 */
[----:B------:R-:W2:Y:S08]  /*1220*/  S2UR UR37, SR_CgaCtaId ;  /* 0x00000000002579c3 */ /* 0x000eb00000008800 */
[----:B------:R-:W3:Y:S01]  /*1230*/  LDC R72, c[0x0][0xb24] ;  /* 0x0002c900ff487b82 */ /* 0x000ee20000000800 */
[----:B-1----:R-:W-:-:S09]  /*1240*/  UISETP.NE.AND UP1, UPT, UR4, 0x1, UPT ;  /* 0x000000010400788c */ /* 0x002fd2000bf25270 */
[----:B--2---:R-:W-:Y:S05]  /*1250*/  BRA.U UP1, `(.L_x_16) ;  /* 0x0000000101407547 */ /* 0x004fea000b800000 */
[----:B------:R-:W1:Y:S08]  /*1260*/  LDC.64 R4, c[0x0][0xb10] ;  /* 0x0002c400ff047b82 */ /* 0x000e700000000a00 */
[----:B------:R-:W2:Y:S08]  /*1270*/  LDC.64 R2, c[0x0][0xb18] ;  /* 0x0002c600ff027b82 */ /* 0x000eb00000000a00 */
[----:B------:R-:W4:Y:S08]  /*1280*/  LDC R6, c[0x0][0xb20] ;  /* 0x0002c800ff067b82 */ /* 0x000f300000000800 */
[----:B------:R-:W3:Y:S01]  /*1290*/  LDC R8, c[0x0][0xb0c] ;  /* 0x0002c300ff087b82 */ /* 0x000ee20000000800 */
[----:B-1----:R-:W-:-:S05]  /*12a0*/  IMAD.HI.U32 R4, R21, R4, RZ ;  /* 0x0000000415047227 */ /* 0x002fca00078e00ff */
[----:B------:R-:W-:Y:S01]  /*12b0*/  SHF.R.U32.HI R4, RZ, R5, R4 ;  /* 0x00000005ff047219 */ /* 0x000fe20000011604 */
[----:B--2---:R-:W-:Y:S01]  /*12c0*/  IMAD.HI.U32 R3, R20, R3, RZ ;  /* 0x0000000314037227 */ /* 0x004fe200078e00ff */
[----:B------:R-:W-:-:S04]  /*12d0*/  ISETP.NE.AND P0, PT, R2, 0x1, PT ;  /* 0x000000010200780c */ /* 0x000fc80003f05270 */
[----:B----4-:R-:W-:-:S04]  /*12e0*/  SHF.R.U32.HI R3, RZ, R6, R3 ;  /* 0x00000006ff037219 */ /* 0x010fc80000011603 */
[----:B------:R-:W-:Y:S02]  /*12f0*/  SEL R3, R20, R3, !P0 ;  /* 0x0000000314037207 */ /* 0x000fe40004000000 */
[----:B---3--:R-:W-:-:S04]  /*1300*/  ISETP.NE.AND P1, PT, R8, 0x1, PT ;  /* 0x000000010800780c */ /* 0x008fc80003f25270 */
[----:B------:R-:W-:-:S05]  /*1310*/  SEL R4, R21, R4, !P1 ;  /* 0x0000000415047207 */ /* 0x000fca0004800000 */
[----:B------:R-:W-:Y:S02]  /*1320*/  IMAD.IADD R5, R3, 0x1, -R4 ;  /* 0x0000000103057824 */ /* 0x000fe400078e0a04 */
[----:B------:R-:W-:Y:S02]  /*1330*/  IMAD.IADD R3, R4, 0x1, -R3 ;  /* 0x0000000104037824 */ /* 0x000fe400078e0a03 */
[----:B------:R-:W-:Y:S02]  /*1340*/  IMAD R21, R5, R8, R21 ;  /* 0x0000000805157224 */ /* 0x000fe400078e0215 */
[----:B------:R-:W-:-:S07]  /*1350*/  IMAD R20, R3, R2, R20 ;  /* 0x0000000203147224 */ /* 0x000fce00078e0214 */
.L_x_16:
[----:B------:R-:W-:Y:S01]  /*1360*/  BAR.SYNC.DEFER_BLOCKING 0x0 ;  /* 0x0000000000007b1d */ /* 0x000fe20000010000 */
[----:B------:R-:W-:Y:S01]  /*1370*/  UISETP.NE.AND UP1, UPT, UR8, 0x2, UPT ;  /* 0x000000020800788c */ /* 0x000fe2000bf25270 */
[----:B------:R-:W-:Y:S02]  /*1380*/  ISETP.NE.OR P5, PT, R0, 0x2, !P5 ;  /* 0x000000020000780c */ /* 0x000fe40006fa5670 */
[----:B------:R-:W-:-:S06]  /*1390*/  LOP3.LUT R2, R170, 0x1f, RZ, 0xc0, !PT ;  /* 0x0000001faa027812 */ /* 0x000fcc00078ec0ff */
[----:B------:R-:W-:Y:S05]  /*13a0*/  BRA.U UP1, `(.L_x_17) ;  /* 0x0000001101a87547 */ /* 0x000fea000b800000 */
[----:B------:R-:W1:Y:S01]  /*13b0*/  LDCU UR13, c[0x0][0x38c] ;  /* 0x00007180ff0d77ac */ /* 0x000e620008000800 */
[----:B------:R-:W2:Y:S01]  /*13c0*/  LDC R9, c[0x0][0x370] ;  /* 0x0000dc00ff097b82 */ /* 0x000ea20000000800 */
[----:B------:R-:W-:Y:S01]  /*13d0*/  PLOP3.LUT P1, PT, PT, PT, UP2, 0x80, 0x8 ;  /* 0x000000000008781c */ /* 0x000fe20003f2f028 */
[----:B------:R-:W-:Y:S01]  /*13e0*/  HFMA2 R12, -RZ, RZ, 0, 0 ;  /* 0x00000000ff0c7431 */ /* 0x000fe200000001ff */
[----:B------:R-:W-:Y:S01]  /*13f0*/  ISETP.EQ.OR P4, PT, R2, RZ, P5 ;  /* 0x000000ff0200720c */ /* 0x000fe20002f82670 */
[----:B------:R-:W-:Y:S01]  /*1400*/  IMAD.MOV.U32 R15, RZ, RZ, 0x1 ;  /* 0x00000001ff0f7424 */ /* 0x000fe200078e00ff */
[----:B------:R-:W-:Y:S01]  /*1410*/  PLOP3.LUT P1, PT, P1, PT, PT, 0x8, 0x80 ;  /* 0x000000000080781c */ /* 0x000fe20000f2e170 */
[----:B------:R-:W-:Y:S01]  /*1420*/  IMAD.MOV.U32 R14, RZ, RZ, RZ ;  /* 0x000000ffff0e7224 */ /* 0x000fe200078e00ff */
[----:B------:R-:W-:Y:S01]  /*1430*/  MOV R8, 0x1 ;  /* 0x0000000100087802 */ /* 0x000fe20000000f00 */
[----:B------:R-:W4:Y:S01]  /*1440*/  LDC R0, c[0x0][0x374] ;  /* 0x0000dd00ff007b82 */ /* 0x000f220000000800 */
[----:B------:R-:W-:Y:S01]  /*1450*/  IMAD.MOV.U32 R10, RZ, RZ, RZ ;  /* 0x000000ffff0a7224 */ /* 0x000fe200078e00ff */
[----:B------:R-:W2:Y:S01]  /*1460*/  LDCU.64 UR22, c[0x0][0x348] ;  /* 0x00006900ff1677ac */ /* 0x000ea20008000a00 */
[----:B------:R-:W-:Y:S01]  /*1470*/  UMOV UR6, URZ ;  /* 0x000000ff00067c82 */ /* 0x000fe20008000000 */
[----:B-1----:R-:W-:-:S04]  /*1480*/  UIADD3 UR5, UPT, UPT, UR13, 0x1f, URZ ;  /* 0x0000001f0d057890 */ /* 0x002fc8000fffe0ff */
[----:B------:R-:W-:-:S04]  /*1490*/  USHF.R.S32.HI UR4, URZ, 0x1f, UR5 ;  /* 0x0000001fff047899 */ /* 0x000fc80008011405 */
[----:B------:R-:W-:-:S04]  /*14a0*/  ULEA.HI UR4, UR4, UR5, URZ, 0x5 ;  /* 0x0000000504047291 */ /* 0x000fc8000f8f28ff */
[----:B------:R-:W-:Y:S02]  /*14b0*/  USHF.R.S32.HI UR15, URZ, 0x5, UR4 ;  /* 0x00000005ff0f7899 */ /* 0x000fe40008011404 */
[----:B------:R-:W-:Y:S02]  /*14c0*/  UIADD3 UR4, UPT, UPT, UR13, -0x1, URZ ;  /* 0xffffffff0d047890 */ /* 0x000fe4000fffe0ff */
[----:B------:R-:W-:Y:S02]  /*14d0*/  UISETP.LT.U32.AND UP0, UPT, UR15, 0x6, UPT ;  /* 0x000000060f00788c */ /* 0x000fe4000bf01070 */
[----:B------:R-:W-:Y:S02]  /*14e0*/  UISETP.GE.U32.AND UP1, UPT, UR4, -0x3f, UPT ;  /* 0xffffffc10400788c */ /* 0x000fe4000bf26070 */
[----:B------:R-:W-:Y:S02]  /*14f0*/  USEL UR14, UR15, 0x6, UP0 ;  /* 0x000000060f0e7887 */ /* 0x000fe40008000000 */
[----:B------:R-:W-:-:S02]  /*1500*/  UIADD3 UR13, UPT, UPT, UR13, 0x3e, URZ ;  /* 0x0000003e0d0d7890 */ /* 0x000fc4000fffe0ff */
[----:B------:R-:W-:Y:S02]  /*1510*/  UIADD3 UR5, UPT, UPT, UR14, -0x1, URZ ;  /* 0xffffffff0e057890 */ /* 0x000fe4000fffe0ff */
[----:B------:R-:W-:-:S03]  /*1520*/  UIADD3 UR7, UPT, UPT, UR15, -UR14, URZ ;  /* 0x8000000e0f077290 */ /* 0x000fc6000fffe0ff */
[----:B------:R-:W-:-:S04]  /*1530*/  @UP1 UIADD3 UR5, UPT, UPT, UR14, URZ, URZ ;  /* 0x000000ff0e051290 */ /* 0x000fc8000fffe0ff */
[----:B--2---:R-:W-:-:S12]  /*1540*/  UIADD3 UR5, UPT, UPT, UR5, 0x1, URZ ;  /* 0x0000000105057890 */ /* 0x004fd8000fffe0ff */
.L_x_35:
[----:B------:R-:W-:Y:S01]  /*1550*/  UISETP.NE.AND UP0, UPT, UR37, URZ, UPT ;  /* 0x000000ff2500728c */ /* 0x000fe2000bf05270 */
[----:B------:R-:W1:Y:S08]  /*1560*/  S2UR UR37, SR_CgaCtaId ;  /* 0x00000000002579c3 */ /* 0x000e700000008800 */
[----:B------:R-:W-:Y:S05]  /*1570*/  BRA.U UP0, `(.L_x_18) ;  /* 0x0000000100347547 */ /* 0x000fea000b800000 */
[----:B------:R-:W2:Y:S01]  /*1580*/  S2R R2, SR_CgaCtaId ;  /* 0x0000000000027919 */ /* 0x000ea20000008800 */
[----:B------:R-:W-:-:S04]  /*1590*/  MOV R3, 0x400 ;  /* 0x0000040000037802 */ /* 0x000fc80000000f00 */
[----:B--2---:R-:W-:Y:S02]  /*15a0*/  LEA R3, R2, R3, 0x18 ;  /* 0x0000000302037211 */ /* 0x004fe400078ec0ff */
[----:B------:R-:W-:-:S03]  /*15b0*/  SHF.L.U32 R2, R8, 0x1f, RZ ;  /* 0x0000001f08027819 */ /* 0x000fc600000006ff */
[----:B------:R-:W-:-:S04]  /*15c0*/  IMAD R3, R10, 0x8, R3 ;  /* 0x000000080a037824 */ /* 0x000fc800078e0203 */
[----:B------:R-:W2:Y:S02]  /*15d0*/  SYNCS.PHASECHK.TRANS64.TRYWAIT P0, [R3+URZ+0x100], R2 ;  /* 0x00010002030075a7 */ /* 0x000ea400080011ff */
[----:B--2---:R-:W-:Y:S05]  /*15e0*/  @!P0 BRA `(.L_x_19) ;  /* 0x0000009400c08947 */ /* 0x004fea0003800000 */
.L_x_131:
[----:B------:R-:W-:Y:S01]  /*15f0*/  VIADD R10, R10, 0x1 ;  /* 0x000000010a0a7836 */ /* 0x000fe20000000000 */
[----:B------:R2:W-:Y:S04]  /*1600*/  SYNCS.ARRIVE.TRANS64.A1T0 RZ, [R3+URZ+0xf0], RZ ;  /* 0x0000f0ff03ff79a7 */ /* 0x0005e800081000ff */
[----:B------:R-:W-:-:S04]  /*1610*/  ISETP.NE.AND P0, PT, R10, 0x2, PT ;  /* 0x000000020a00780c */ /* 0x000fc80003f05270 */
[----:B------:R-:W-:Y:S02]  /*1620*/  SEL R10, R10, RZ, P0 ;  /* 0x000000ff0a0a7207 */ /* 0x000fe40000000000 */
[----:B--2---:R-:W-:-:S04]  /*1630*/  SEL R3, RZ, 0x1, P0 ;  /* 0x00000001ff037807 */ /* 0x004fc80000000000 */
[----:B------:R-:W-:-:S07]  /*1640*/  LOP3.LUT R8, R8, R3, RZ, 0x3c, !PT ;  /* 0x0000000308087212 */ /* 0x000fce00078e3cff */
.L_x_18:
[----:B------:R-:W-:Y:S01]  /*1650*/  UMOV UR4, 0x400 ;  /* 0x0000040000047882 */ /* 0x000fe20000000000 */
[----:B------:R-:W-:Y:S01]  /*1660*/  SHF.L.U32 R2, R15, 0x1f, RZ ;  /* 0x0000001f0f027819 */ /* 0x000fe200000006ff */
[----:B-1----:R-:W-:Y:S01]  /*1670*/  ULEA UR4, UR37, UR4, 0x18 ;  /* 0x0000000425047291 */ /* 0x002fe2000f8ec0ff */
[----:B------:R-:W-:Y:S01]  /*1680*/  R2UR UR35, R21 ;  /* 0x00000000152372ca */ /* 0x000fe200000e0000 */
[----:B------:R-:W-:Y:S01]  /*1690*/  UISETP.GE.U32.AND UP0, UPT, UR13, 0x3f, UPT ;  /* 0x0000003f0d00788c */ /* 0x000fe2000bf06070 */
[----:B------:R-:W-:Y:S01]  /*16a0*/  R2UR UR11, R20 ;  /* 0x00000000140b72ca */ /* 0x000fe200000e0000 */
[----:B------:R-:W-:Y:S01]  /*16b0*/  ULEA UR8, UR6, UR4, 0x3 ;  /* 0x0000000406087291 */ /* 0x000fe2000f8e18ff */
[----:B------:R-:W-:-:S08]  /*16c0*/  UMOV UR24, URZ ;  /* 0x000000ff00187c82 */ /* 0x000fd00008000000 */
[----:B------:R1:W2:Y:S01]  /*16d0*/  SYNCS.PHASECHK.TRANS64.TRYWAIT P0, [UR8+0x30], R2 ;  /* 0x00003002ff0075a7 */ /* 0x0002a20008001108 */
[----:B------:R-:W-:Y:S02]  /*16e0*/  USHF.L.U32 UR35, UR35, 0x7, URZ ;  /* 0x0000000723237899 */ /* 0x000fe400080006ff */
[----:B------:R-:W-:Y:S01]  /*16f0*/  USHF.L.U32 UR11, UR11, 0x8, URZ ;  /* 0x000000080b0b7899 */ /* 0x000fe200080006ff */
[----:B------:R-:W-:Y:S11]  /*1700*/  BRA.U !UP0, `(.L_x_20) ;  /* 0x0000000108a87547 */ /* 0x000ff6000b800000 */
[----:B------:R-:W-:Y:S01]  /*1710*/  UMOV UR16, URZ ;  /* 0x000000ff00107c82 */ /* 0x000fe20008000000 */
[----:B------:R-:W-:-:S05]  /*1720*/  UMOV UR17, UR6 ;  /* 0x0000000600117c82 */ /* 0x000fca0008000000 */
.L_x_25:
[----:B-1----:R-:W-:Y:S01]  /*1730*/  ULEA UR33, UR17, UR4, 0x3 ;  /* 0x0000000411217291 */ /* 0x002fe2000f8e18ff */
[----:B--2---:R-:W-:Y:S01]  /*1740*/  @!P5 MOV R3, 0x6000 ;  /* 0x000060000003d802 */ /* 0x004fe20000000f00 */
[----:B--2---:R-:W-:Y:S10]  /*1750*/  @P0 BRA `(.L_x_21) ;  /* 0x00000000000c0947 */ /* 0x004ff40003800000 */
[----:B------:R-:W-:-:S04]  /*1760*/  SHF.L.U32 R5, R15, 0x1f, RZ ;  /* 0x0000001f0f057819 */ /* 0x000fc800000006ff */
[----:B------:R-:W2:Y:S02]  /*1770*/  SYNCS.PHASECHK.TRANS64.TRYWAIT P0, [UR33+0x30], R5 ;  /* 0x00003005ff0075a7 */ /* 0x000ea40008001121 */
[----:B--2---:R-:W-:Y:S05]  /*1780*/  @!P0 BRA `(.L_x_22) ;  /* 0x00000094006c8947 */ /* 0x004fea0003800000 */
.L_x_21:
[----:B------:R2:W-:Y:S01]  /*1790*/  @!P5 SYNCS.ARRIVE.TRANS64 RZ, [UR33], R3 ;  /* 0x00000003ffffd9a7 */ /* 0x0005e20008000021 */
[----:B------:R-:W-:Y:S04]  /*17a0*/  BSSY.RECONVERGENT B0, `(.L_x_23) ;  /* 0x0000003000007945 */ /* 0x000fe80003800200 */
[----:B------:R-:W-:Y:S05]  /*17b0*/  @P4 BRA `(.L_x_24) ;  /* 0x0000000000044947 */ /* 0x000fea0003800000 */
[----:B------:R-:W-:Y:S05]  /*17c0*/  BPT.TRAP 0x1 ;  /* 0x000000040000795c */ /* 0x000fea0000300000 */
.L_x_24:
[----:B------:R-:W-:Y:S05]  /*17d0*/  BSYNC.RECONVERGENT B0 ;  /* 0x0000000000007941 */ /* 0x000fea0003800200 */
.L_x_23:
[----:B------:R-:W-:Y:S02]  /*17e0*/  UIADD3 UR6, UPT, UPT, UR17, 0x1, URZ ;  /* 0x0000000111067890 */ /* 0x000fe4000fffe0ff */
[----:B------:R-:W-:Y:S02]  /*17f0*/  ULEA UR32, UR17, UR4, 0xd ;  /* 0x0000000411207291 */ /* 0x000fe4000f8e68ff */
[----:B------:R-:W-:Y:S02]  /*1800*/  UISETP.NE.AND UP0, UPT, UR6, 0x6, UPT ;  /* 0x000000060600788c */ /* 0x000fe4000bf05270 */
[----:B------:R-:W-:Y:S02]  /*1810*/  UIADD3 UR26, UP1, UPT, UR22, 0x80, URZ ;  /* 0x00000080161a7890 */ /* 0x000fe4000ff3e0ff */
[----:B------:R-:W-:Y:S02]  /*1820*/  USEL UR9, URZ, 0x1, UP0 ;  /* 0x00000001ff097887 */ /* 0x000fe40008000000 */
[----:B------:R-:W-:-:S02]  /*1830*/  USEL UR6, UR6, URZ, UP0 ;  /* 0x000000ff06067287 */ /* 0x000fc40008000000 */
[----:B------:R-:W-:Y:S02]  /*1840*/  UIADD3 UR20, UP0, UPT, UR22, 0x180, URZ ;  /* 0x0000018016147890 */ /* 0x000fe4000ff1e0ff */
[----:B------:R-:W-:Y:S01]  /*1850*/  ULEA UR8, UR6, UR4, 0x3 ;  /* 0x0000000406087291 */ /* 0x000fe2000f8e18ff */
[----:B------:R-:W-:Y:S01]  /*1860*/  LOP3.LUT R15, R15, UR9, RZ, 0x3c, !PT ;  /* 0x000000090f0f7c12 */ /* 0x000fe2000f8e3cff */
[----:B------:R-:W-:Y:S02]  /*1870*/  USHF.L.U32 UR34, UR16, 0x5, URZ ;  /* 0x0000000510227899 */ /* 0x000fe400080006ff */
[----:B------:R-:W-:Y:S01]  /*1880*/  UIADD3.X UR27, UPT, UPT, URZ, UR23, URZ, UP1, !UPT ;  /* 0x00000017ff1b7290 */ /* 0x000fe20008ffe4ff */
[----:B-1----:R-:W-:Y:S01]  /*1890*/  SHF.L.U32 R2, R15, 0x1f, RZ ;  /* 0x0000001f0f027819 */ /* 0x002fe200000006ff */
[----:B------:R-:W-:Y:S02]  /*18a0*/  UIADD3 UR32, UPT, UPT, UR32, 0x10800, URZ ;  /* 0x0001080020207890 */ /* 0x000fe4000fffe0ff */
[----:B------:R-:W-:Y:S01]  /*18b0*/  UIADD3.X UR21, UPT, UPT, URZ, UR23, URZ, UP0, !UPT ;  /* 0x00000017ff157290 */ /* 0x000fe200087fe4ff */
[----:B------:R1:W1:Y:S01]  /*18c0*/  SYNCS.PHASECHK.TRANS64.TRYWAIT P0, [UR8+0x30], R2 ;  /* 0x00003002ff0075a7 */ /* 0x0002620008001108 */
[----:B------:R-:W-:Y:S01]  /*18d0*/  ULEA UR8, UR17, UR4, 0xe ;  /* 0x0000000411087291 */ /* 0x000fe2000f8e70ff */
[----:B------:R-:W-:Y:S01]  /*18e0*/  UMOV UR18, 0x0 ;  /* 0x0000000000127882 */ /* 0x000fe20000000000 */
[----:B------:R-:W-:-:S02]  /*18f0*/  UMOV UR19, 0x10000000 ;  /* 0x1000000000137882 */ /* 0x000fc40000000000 */
[----:B------:R-:W-:Y:S01]  /*1900*/  UIADD3 UR8, UPT, UPT, UR8, 0x1c800, URZ ;  /* 0x0001c80008087890 */ /* 0x000fe2000fffe0ff */
[----:B------:R1:W-:Y:S01]  /*1910*/  UTMALDG.3D [UR32], [UR26], desc[UR18] ;  /* 0x000012201a0075b4 */ /* 0x0003e20008011000 */
[----:B------:R-:W-:Y:S01]  /*1920*/  UMOV UR12, UR36 ;  /* 0x00000024000c7c82 */ /* 0x000fe20008000000 */
[----:B------:R-:W-:Y:S01]  /*1930*/  UMOV UR9, UR33 ;  /* 0x0000002100097c82 */ /* 0x000fe20008000000 */
[----:B------:R-:W-:Y:S01]  /*1940*/  UMOV UR10, UR34 ;  /* 0x00000022000a7c82 */ /* 0x000fe20008000000 */
[----:B------:R-:W-:Y:S01]  /*1950*/  UIADD3 UR16, UPT, UPT, UR16, 0x1, URZ ;  /* 0x0000000110107890 */ /* 0x000fe2000fffe0ff */
[----:B------:R-:W-:Y:S01]  /*1960*/  UMOV UR24, UR5 ;  /* 0x0000000500187c82 */ /* 0x000fe20008000000 */
[----:B------:R-:W-:Y:S02]  /*1970*/  UMOV UR17, UR6 ;  /* 0x0000000600117c82 */ /* 0x000fe40008000000 */
[----:B------:R1:W-:Y:S01]  /*1980*/  UTMALDG.3D [UR8], [UR20], desc[UR18] ;  /* 0x00001208140075b4 */ /* 0x0003e20008011000 */
[----:B------:R-:W-:-:S09]  /*1990*/  UISETP.NE.AND UP0, UPT, UR16, UR5, UPT ;  /* 0x000000051000728c */ /* 0x000fd2000bf05270 */
[----:B------:R-:W-:Y:S05]  /*19a0*/  BRA.U UP0, `(.L_x_25) ;  /* 0xfffffffd00607547 */ /* 0x000fea000b83ffff */
.L_x_20:
[----:B-1----:R-:W-:Y:S01]  /*19b0*/  ULEA UR8, UR6, UR4, 0x3 ;  /* 0x0000000406087291 */ /* 0x002fe2000f8e18ff */
[----:B------:R-:W-:Y:S01]  /*19c0*/  SHF.L.U32 R2, R15, 0x1f, RZ ;  /* 0x0000001f0f027819 */ /* 0x000fe200000006ff */
[----:B------:R-:W-:Y:S01]  /*19d0*/  @!P1 SYNCS.ARRIVE.TRANS64.A1T0 RZ, [UR4+0xa8], RZ ;  /* 0x0000a8ffffff99a7 */ /* 0x000fe20008100004 */
[----:B------:R-:W-:-:S06]  /*19e0*/  UISETP.GT.AND UP0, UPT, UR15, UR14, UPT ;  /* 0x0000000e0f00728c */ /* 0x000fcc000bf04270 */
[----:B--2---:R1:W2:Y:S03]  /*19f0*/  SYNCS.PHASECHK.TRANS64.TRYWAIT P0, [UR8+0x30], R2 ;  /* 0x00003002ff0075a7 */ /* 0x0042a60008001108 */
[----:B------:R-:W-:Y:S05]  /*1a00*/  BRA.U !UP0, `(.L_x_26) ;  /* 0x0000000108ac7547 */ /* 0x000fea000b800000 */
[----:B------:R-:W-:Y:S01]  /*1a10*/  UIADD3 UR21, UPT, UPT, UR7, UR24, URZ ;  /* 0x0000001807157290 */ /* 0x000fe2000fffe0ff */
[----:B------:R-:W-:-:S11]  /*1a20*/  UMOV UR25, UR6 ;  /* 0x0000000600197c82 */ /* 0x000fd60008000000 */
.L_x_31:
[----:B-1----:R-:W-:Y:S01]  /*1a30*/  ULEA UR17, UR25, UR4, 0x3 ;  /* 0x0000000419117291 */ /* 0x002fe2000f8e18ff */
[----:B--2---:R-:W-:Y:S01]  /*1a40*/  @!P5 MOV R3, 0x6000 ;  /* 0x000060000003d802 */ /* 0x004fe20000000f00 */
[----:B--2---:R-:W-:Y:S10]  /*1a50*/  @P0 BRA `(.L_x_27) ;  /* 0x00000000000c0947 */ /* 0x004ff40003800000 */
[----:B------:R-:W-:-:S04]  /*1a60*/  SHF.L.U32 R5, R15, 0x1f, RZ ;  /* 0x0000001f0f057819 */ /* 0x000fc800000006ff */
[----:B------:R-:W2:Y:S02]  /*1a70*/  SYNCS.PHASECHK.TRANS64.TRYWAIT P0, [UR17+0x30], R5 ;  /* 0x00003005ff0075a7 */ /* 0x000ea40008001111 */
[----:B--2---:R-:W-:Y:S05]  /*1a80*/  @!P0 BRA `(.L_x_28) ;  /* 0x0000009000c48947 */ /* 0x004fea0003800000 */
.L_x_27:
[----:B------:R2:W-:Y:S01]  /*1a90*/  @!P5 SYNCS.ARRIVE.TRANS64 RZ, [UR17], R3 ;  /* 0x00000003ffffd9a7 */ /* 0x0005e20008000011 */
[----:B------:R-:W-:Y:S04]  /*1aa0*/  BSSY.RECONVERGENT B0, `(.L_x_29) ;  /* 0x0000003000007945 */ /* 0x000fe80003800200 */
[----:B------:R-:W-:Y:S05]  /*1ab0*/  @P4 BRA `(.L_x_30) ;  /* 0x0000000000044947 */ /* 0x000fea0003800000 */
[----:B------:R-:W-:Y:S05]  /*1ac0*/  BPT.TRAP 0x1 ;  /* 0x000000040000795c */ /* 0x000fea0000300000 */
.L_x_30:
[----:B------:R-:W-:Y:S05]  /*1ad0*/  BSYNC.RECONVERGENT B0 ;  /* 0x0000000000007941 */ /* 0x000fea0003800200 */
.L_x_29:
        /* <DEDUP_REMOVED lines=10> */
[----:B------:R-:W-:Y:S01]  /*1b80*/  UIADD3 UR16, UPT, UPT, UR16, 0x10800, URZ ;  /* 0x0001080010107890 */ /* 0x000fe2000fffe0ff */
[----:B-1----:R-:W-:Y:S01]  /*1b90*/  SHF.L.U32 R2, R15, 0x1f, RZ ;  /* 0x0000001f0f027819 */ /* 0x002fe200000006ff */
[----:B------:R-:W-:Y:S02]  /*1ba0*/  UIADD3.X UR31, UPT, UPT, URZ, UR23, URZ, UP1, !UPT ;  /* 0x00000017ff1f7290 */ /* 0x000fe40008ffe4ff */
[----:B------:R-:W-:Y:S01]  /*1bb0*/  UIADD3.X UR29, UPT, UPT, URZ, UR23, URZ, UP0, !UPT ;  /* 0x00000017ff1d7290 */ /* 0x000fe200087fe4ff */
[----:B------:R1:W1:Y:S01]  /*1bc0*/  SYNCS.PHASECHK.TRANS64.TRYWAIT P0, [UR8+0x30], R2 ;  /* 0x00003002ff0075a7 */ /* 0x0002620008001108 */
[----:B------:R-:W-:Y:S01]  /*1bd0*/  ULEA UR8, UR25, UR4, 0xe ;  /* 0x0000000419087291 */ /* 0x000fe2000f8e70ff */
[----:B------:R-:W-:Y:S01]  /*1be0*/  UMOV UR26, 0x0 ;  /* 0x00000000001a7882 */ /* 0x000fe20000000000 */
[----:B------:R-:W-:-:S02]  /*1bf0*/  UMOV UR27, 0x10000000 ;  /* 0x10000000001b7882 */ /* 0x000fc40000000000 */
[----:B------:R-:W-:Y:S01]  /*1c00*/  UIADD3 UR8, UPT, UPT, UR8, 0x1c800, URZ ;  /* 0x0001c80008087890 */ /* 0x000fe2000fffe0ff */
[----:B------:R-:W-:Y:S01]  /*1c10*/  UMOV UR19, UR35 ;  /* 0x0000002300137c82 */ /* 0x000fe20008000000 */
[----:B------:R-:W-:Y:S01]  /*1c20*/  UMOV UR20, UR36 ;  /* 0x0000002400147c82 */ /* 0x000fe20008000000 */
[----:B------:R-:W-:Y:S01]  /*1c30*/  UMOV UR12, UR36 ;  /* 0x00000024000c7c82 */ /* 0x000fe20008000000 */
[----:B------:R-:W-:Y:S01]  /*1c40*/  UMOV UR9, UR17 ;  /* 0x0000001100097c82 */ /* 0x000fe20008000000 */
[----:B------:R-:W-:Y:S01]  /*1c50*/  UMOV UR10, UR18 ;  /* 0x00000012000a7c82 */ /* 0x000fe20008000000 */
[----:B------:R1:W-:Y:S01]  /*1c60*/  UTMALDG.3D [UR16], [UR30], desc[UR26] ;  /* 0x00001a101e0075b4 */ /* 0x0003e20008011000 */
[----:B------:R-:W-:Y:S01]  /*1c70*/  UIADD3 UR24, UPT, UPT, UR24, 0x1, URZ ;  /* 0x0000000118187890 */ /* 0x000fe2000fffe0ff */
[----:B------:R-:W-:-:S03]  /*1c80*/  UMOV UR25, UR6 ;  /* 0x0000000600197c82 */ /* 0x000fc60008000000 */
[----:B------:R-:W-:Y:S01]  /*1c90*/  UISETP.NE.AND UP0, UPT, UR24, UR21, UPT ;  /* 0x000000151800728c */ /* 0x000fe2000bf05270 */
[----:B------:R1:W-:Y:S08]  /*1ca0*/  UTMALDG.3D [UR8], [UR28], desc[UR26] ;  /* 0x00001a081c0075b4 */ /* 0x0003f00008011000 */
[----:B------:R-:W-:Y:S05]  /*1cb0*/  BRA.U UP0, `(.L_x_31) ;  /* 0xfffffffd005c7547 */ /* 0x000fea000b83ffff */
.L_x_26:
[----:B-1----:R-:W-:Y:S01]  /*1cc0*/  LEA R2, R14, UR4, 0x3 ;  /* 0x000000040e027c11 */ /* 0x002fe2000f8e18ff */
[----:B------:R-:W-:Y:S01]  /*1cd0*/  NOP ;  /* 0x0000000000007918 */ /* 0x000fe20000000000 */
[----:B--2---:R-:W-:Y:S02]  /*1ce0*/  SHF.L.U32 R3, R12, 0x1f, RZ ;  /* 0x0000001f0c037819 */ /* 0x004fe400000006ff */
[----:B------:R-:W-:Y:S02]  /*1cf0*/  LEA R4, R14, UR4, 0x4 ;  /* 0x000000040e047c11 */ /* 0x000fe4000f8e20ff */
[----:B------:R-:W1:Y:S02]  /*1d00*/  SYNCS.PHASECHK.TRANS64.TRYWAIT P0, [R2+URZ+0xb0], R3 ;  /* 0x0000b003020075a7 */ /* 0x000e6400080011ff */
[----:B-1----:R-:W-:Y:S05]  /*1d10*/  @!P0 BRA `(.L_x_32) ;  /* 0x0000009000388947 */ /* 0x002fea0003800000 */
.L_x_134:
[----:B------:R-:W2:Y:S01]  /*1d20*/  LDS.128 R4, [R4+0x120] ;  /* 0x0001200004047984 */ /* 0x000ea20000000c00 */
[----:B---3--:R-:W-:Y:S01]  /*1d30*/  ISETP.GE.AND P0, PT, R72, 0x1, PT ;  /* 0x000000014800780c */ /* 0x008fe20003f06270 */
[----:B-1----:R-:W-:Y:S01]  /*1d40*/  VIADD R2, R2, 0xc0 ;  /* 0x000000c002027836 */ /* 0x002fe20000000000 */
[----:B------:R-:W-:Y:S01]  /*1d50*/  @!PT LDS RZ, [RZ] ;  /* 0x00000000fffff984 */ /* 0x000fe20000000800 */
[----:B------:R-:W-:Y:S01]  /*1d60*/  @!PT LDS RZ, [RZ] ;  /* 0x00000000fffff984 */ /* 0x000fe20000000800 */
[----:B------:R-:W-:Y:S01]  /*1d70*/  @!PT LDS RZ, [RZ] ;  /* 0x00000000fffff984 */ /* 0x000fe20000000800 */
[----:B------:R-:W-:Y:S01]  /*1d80*/  @!PT LDS RZ, [RZ] ;  /* 0x00000000fffff984 */ /* 0x000fe20000000800 */
[----:B------:R1:W-:Y:S06]  /*1d90*/  MEMBAR.ALL.CTA ;  /* 0x0000000000007992 */ /* 0x0003ec0000008000 */
[----:B-1----:R-:W1:Y:S01]  /*1da0*/  FENCE.VIEW.ASYNC.S ;  /* 0x00000000000073c6 */ /* 0x002e620000000000 */
[----:B------:R-:W-:-:S04]  /*1db0*/  PRMT R2, RZ, 0x654, R2 ;  /* 0x00000654ff027816 */ /* 0x000fc80000000002 */
[----:B-1----:R1:W-:Y:S01]  /*1dc0*/  SYNCS.ARRIVE.TRANS64.RED.A1T0 RZ, [R2+URZ], RZ ;  /* 0x000000ff02ff79a7 */ /* 0x0023e200081004ff */
[----:B--2---:R-:W-:-:S13]  /*1dd0*/  LOP3.LUT P2, RZ, R6, 0x1, RZ, 0xc0, !PT ;  /* 0x0000000106ff7812 */ /* 0x004fda000784c0ff */
[----:B------:R-:W-:Y:S01]  /*1de0*/  @P2 SHF.R.U32.HI R3, RZ, 0x10, R5 ;  /* 0x00000010ff032819 */ /* 0x000fe20000011605 */
[----:B------:R-:W-:Y:S01]  /*1df0*/  VOTEU.ANY UP0, P2 ;  /* 0x0000000000ff7886 */ /* 0x000fe20001000100 */
[----:B------:R-:W-:Y:S02]  /*1e00*/  @P2 MOV R13, R4 ;  /* 0x00000004000d2202 */ /* 0x000fe40000000f00 */
[----:B------:R-:W-:Y:S02]  /*1e10*/  @P2 R2UR.BROADCAST UR8, R3 ;  /* 0x00000000030822ca */ /* 0x000fe400008e0000 */
[----:B------:R-:W-:-:S11]  /*1e20*/  @P2 LOP3.LUT R11, R5, 0xffff, RZ, 0xc0, !PT ;  /* 0x0000ffff050b2812 */ /* 0x000fd600078ec0ff */
[----:B------:R-:W-:Y:S01]  /*1e30*/  @UP0 UMOV UR36, UR8 ;  /* 0x0000000800240c82 */ /* 0x000fe20008000000 */
[----:B-1----:R-:W-:Y:S05]  /*1e40*/  @!P0 BRA `(.L_x_33) ;  /* 0x0000000000b88947 */ /* 0x002fea0003800000 */
[----:B------:R-:W4:Y:S01]  /*1e50*/  LDC.64 R4, c[0x0][0xb18] ;  /* 0x0002c600ff047b82 */ /* 0x000f220000000a00 */
[----:B------:R-:W-:-:S07]  /*1e60*/  ISETP.NE.AND P3, PT, R72, 0x1, PT ;  /* 0x000000014800780c */ /* 0x000fce0003f65270 */
[----:B------:R-:W1:Y:S08]  /*1e70*/  LDC.64 R6, c[0x0][0xb10] ;  /* 0x0002c400ff067b82 */ /* 0x000e700000000a00 */
[----:B------:R-:W2:Y:S08]  /*1e80*/  LDC R16, c[0x0][0xb20] ;  /* 0x0002c800ff107b82 */ /* 0x000eb00000000800 */
[----:B------:R-:W3:Y:S01]  /*1e90*/  LDC R18, c[0x0][0xb0c] ;  /* 0x0002c300ff127b82 */ /* 0x000ee20000000800 */
[----:B----4-:R-:W-:Y:S01]  /*1ea0*/  IMAD.HI.U32 R17, R0, R5, RZ ;  /* 0x0000000500117227 */ /* 0x010fe200078e00ff */
[----:B------:R-:W-:-:S03]  /*1eb0*/  ISETP.NE.AND P0, PT, R4, 0x1, PT ;  /* 0x000000010400780c */ /* 0x000fc60003f05270 */
[----:B------:R-:W-:-:S03]  /*1ec0*/  IMAD.HI.U32 R5, R11, R5, RZ ;  /* 0x000000050b057227 */ /* 0x000fc600078e00ff */
[----:B------:R-:W4:Y:S01]  /*1ed0*/  LDC.64 R2, c[0x0][0xb28] ;  /* 0x0002ca00ff027b82 */ /* 0x000f220000000a00 */
[----:B-1----:R-:W-:-:S04]  /*1ee0*/  IMAD.HI.U32 R20, R9, R6, RZ ;  /* 0x0000000609147227 */ /* 0x002fc800078e00ff */
[----:B------:R-:W-:Y:S01]  /*1ef0*/  IMAD.HI.U32 R22, R13, R6, RZ ;  /* 0x000000060d167227 */ /* 0x000fe200078e00ff */
[----:B------:R-:W-:Y:S02]  /*1f00*/  SHF.R.U32.HI R20, RZ, R7, R20 ;  /* 0x00000007ff147219 */ /* 0x000fe40000011614 */
[-C--:B--2---:R-:W-:Y:S02]  /*1f10*/  SHF.R.U32.HI R17, RZ, R16.reuse, R17 ;  /* 0x00000010ff117219 */ /* 0x084fe40000011611 */
[----:B------:R-:W-:Y:S02]  /*1f20*/  SHF.R.U32.HI R16, RZ, R16, R5 ;  /* 0x00000010ff107219 */ /* 0x000fe40000011605 */
[----:B------:R-:W-:Y:S02]  /*1f30*/  SEL R17, R0, R17, !P0 ;  /* 0x0000001100117207 */ /* 0x000fe40004000000 */
[----:B------:R-:W-:Y:S02]  /*1f40*/  SHF.R.U32.HI R22, RZ, R7, R22 ;  /* 0x00000007ff167219 */ /* 0x000fe40000011616 */
[----:B---3--:R-:W-:-:S02]  /*1f50*/  ISETP.NE.AND P1, PT, R18, 0x1, PT ;  /* 0x000000011200780c */ /* 0x008fc40003f25270 */
[----:B------:R-:W-:Y:S02]  /*1f60*/  SEL R5, R11, R16, !P0 ;  /* 0x000000100b057207 */ /* 0x000fe40004000000 */
[----:B------:R-:W-:Y:S02]  /*1f70*/  SEL R19, R9, R20, !P1 ;  /* 0x0000001409137207 */ /* 0x000fe40004800000 */
[----:B------:R-:W-:Y:S01]  /*1f80*/  SEL R7, R13, R22, !P1 ;  /* 0x000000160d077207 */ /* 0x000fe20004800000 */
[----:B----4-:R-:W-:-:S04]  /*1f90*/  IMAD.HI.U32 R20, R17, R2, RZ ;  /* 0x0000000211147227 */ /* 0x010fc800078e00ff */
[----:B------:R-:W-:Y:S01]  /*1fa0*/  IMAD.HI.U32 R6, R19, R2, RZ ;  /* 0x0000000213067227 */ /* 0x000fe200078e00ff */
[----:B------:R-:W-:-:S04]  /*1fb0*/  @P3 SHF.R.U32.HI R17, RZ, R3, R20 ;  /* 0x00000003ff113219 */ /* 0x000fc80000011614 */
        /* <DEDUP_REMOVED lines=8> */
[----:B------:R-:W-:-:S04]  /*2040*/  @!P0 IMAD.HI.U32 R16, R7, R2, RZ ;  /* 0x0000000207108227 */ /* 0x000fc800078e00ff */
[----:B------:R-:W-:Y:S01]  /*2050*/  IMAD.MOV R2, RZ, RZ, -R6 ;  /* 0x000000ffff027224 */ /* 0x000fe200078e0a06 */
[----:B------:R-:W-:-:S03]  /*2060*/  @!P0 SHF.R.U32.HI R16, RZ, R3, R16 ;  /* 0x00000003ff108219 */ /* 0x000fc60000011610 */
[----:B------:R-:W-:Y:S01]  /*2070*/  IMAD R2, R72, R2, R5 ;  /* 0x0000000248027224 */ /* 0x000fe200078e0205 */
[----:B------:R-:W-:Y:S02]  /*2080*/  @!P0 SEL R3, R7, R16, !P3 ;  /* 0x0000001007038207 */ /* 0x000fe40005800000 */
[----:B------:R-:W-:-:S03]  /*2090*/  IADD3 R16, PT, PT, -R5, RZ, RZ ;  /* 0x000000ff05107210 */ /* 0x000fc60007ffe1ff */
[--C-:B------:R-:W-:Y:S02]  /*20a0*/  @!P0 IMAD.IADD R6, R6, 0x1, -R3.reuse ;  /* 0x0000000106068824 */ /* 0x100fe400078e0a03 */
[----:B------:R-:W-:Y:S01]  /*20b0*/  @!P0 IMAD R3, R2, R19, R3 ;  /* 0x0000001302038224 */ /* 0x000fe200078e0203 */
[----:B------:R-:W-:Y:S01]  /*20c0*/  IADD3 R2, PT, PT, -R7, RZ, RZ ;  /* 0x000000ff07027210 */ /* 0x000fe20007ffe1ff */
[----:B------:R-:W-:Y:S02]  /*20d0*/  @!P0 IMAD R5, R72, R6, R7 ;  /* 0x0000000648058224 */ /* 0x000fe400078e0207 */
[----:B------:R-:W-:Y:S02]  /*20e0*/  IMAD R11, R4, R16, R11 ;  /* 0x00000010040b7224 */ /* 0x000fe400078e020b */
[----:B------:R-:W-:Y:S02]  /*20f0*/  @!P0 IMAD.MOV.U32 R7, RZ, RZ, R3 ;  /* 0x000000ffff078224 */ /* 0x000fe400078e0003 */
[----:B------:R-:W-:-:S02]  /*2100*/  IMAD R2, R18, R2, R13 ;  /* 0x0000000212027224 */ /* 0x000fc400078e020d */
[----:B------:R-:W-:Y:S02]  /*2110*/  IMAD R11, R5, R4, R11 ;  /* 0x00000004050b7224 */ /* 0x000fe400078e020b */
[----:B------:R-:W-:Y:S02]  /*2120*/  IMAD R13, R7, R18, R2 ;  /* 0x00000012070d7224 */ /* 0x000fe400078e0202 */
.L_x_33:
[----:B------:R-:W1:Y:S02]  /*2130*/  LDCU UR8, c[0x0][0xb30] ;  /* 0x00016600ff0877ac */ /* 0x000e640008000800 */
[----:B-1----:R-:W-:-:S09]  /*2140*/  UISETP.NE.AND UP0, UPT, UR8, 0x1, UPT ;  /* 0x000000010800788c */ /* 0x002fd2000bf05270 */
[----:B------:R-:W-:Y:S05]  /*2150*/  BRA.U UP0, `(.L_x_34) ;  /* 0x0000000100407547 */ /* 0x000fea000b800000 */
[----:B------:R-:W1:Y:S08]  /*2160*/  LDC.64 R4, c[0x0][0xb10] ;  /* 0x0002c400ff047b82 */ /* 0x000e700000000a00 */
[----:B------:R-:W2:Y:S08]  /*2170*/  LDC.64 R2, c[0x0][0xb18] ;  /* 0x0002c600ff027b82 */ /* 0x000eb00000000a00 */
[----:B------:R-:W3:Y:S08]  /*2180*/  LDC R6, c[0x0][0xb20] ;  /* 0x0002c800ff067b82 */ /* 0x000ef00000000800 */
[----:B------:R-:W4:Y:S01]  /*2190*/  LDC R16, c[0x0][0xb0c] ;  /* 0x0002c300ff107b82 */ /* 0x000f220000000800 */
[----:B-1----:R-:W-:-:S05]  /*21a0*/  IMAD.HI.U32 R4, R13, R4, RZ ;  /* 0x000000040d047227 */ /* 0x002fca00078e00ff */
[----:B------:R-:W-:Y:S01]  /*21b0*/  SHF.R.U32.HI R4, RZ, R5, R4 ;  /* 0x00000005ff047219 */ /* 0x000fe20000011604 */
[----:B--2---:R-:W-:Y:S01]  /*21c0*/  IMAD.HI.U32 R3, R11, R3, RZ ;  /* 0x000000030b037227 */ /* 0x004fe200078e00ff */
[----:B------:R-:W-:-:S04]  /*21d0*/  ISETP.NE.AND P0, PT, R2, 0x1, PT ;  /* 0x000000010200780c */ /* 0x000fc80003f05270 */
[----:B---3--:R-:W-:-:S04]  /*21e0*/  SHF.R.U32.HI R6, RZ, R6, R3 ;  /* 0x00000006ff067219 */ /* 0x008fc80000011603 */
[----:B------:R-:W-:Y:S02]  /*21f0*/  SEL R3, R11, R6, !P0 ;  /* 0x000000060b037207 */ /* 0x000fe40004000000 */
[----:B----4-:R-:W-:-:S04]  /*2200*/  ISETP.NE.AND P1, PT, R16, 0x1, PT ;  /* 0x000000011000780c */ /* 0x010fc80003f25270 */
[----:B------:R-:W-:-:S05]  /*2210*/  SEL R4, R13, R4, !P1 ;  /* 0x000000040d047207 */ /* 0x000fca0004800000 */
[----:B------:R-:W-:Y:S02]  /*2220*/  IMAD.IADD R5, R3, 0x1, -R4 ;  /* 0x0000000103057824 */ /* 0x000fe400078e0a04 */
[----:B------:R-:W-:Y:S02]  /*2230*/  IMAD.IADD R3, R4, 0x1, -R3 ;  /* 0x0000000104037824 */ /* 0x000fe400078e0a03 */
[----:B------:R-:W-:Y:S02]  /*2240*/  IMAD R13, R5, R16, R13 ;  /* 0x00000010050d7224 */ /* 0x000fe400078e020d */
[----:B------:R-:W-:-:S07]  /*2250*/  IMAD R11, R3, R2, R11 ;  /* 0x00000002030b7224 */ /* 0x000fce00078e020b */
.L_x_34:
[----:B------:R-:W-:Y:S01]  /*2260*/  VIADD R14, R14, 0x1 ;  /* 0x000000010e0e7836 */ /* 0x000fe20000000000 */
[----:B------:R-:W-:Y:S01]  /*2270*/  PLOP3.LUT P1, PT, PT, PT, PT, 0x80, 0x8 ;  /* 0x000000000008781c */ /* 0x000fe20003f2f070 */
[----:B------:R-:W-:Y:S02]  /*2280*/  IMAD.IADD R21, R13, 0x1, R156 ;  /* 0x000000010d157824 */ /* 0x000fe400078e029c */
[----:B------:R-:W-:Y:S01]  /*2290*/  IMAD.IADD R20, R11, 0x1, R154 ;  /* 0x000000010b147824 */ /* 0x000fe200078e029a */
[----:B------:R-:W-:-:S04]  /*22a0*/  ISETP.NE.AND P0, PT, R14, 0x2, PT ;  /* 0x000000020e00780c */ /* 0x000fc80003f05270 */
[----:B------:R-:W-:Y:S02]  /*22b0*/  SEL R3, RZ, 0x1, P0 ;  /* 0x00000001ff037807 */ /* 0x000fe40000000000 */
[----:B------:R-:W-:Y:S02]  /*22c0*/  SEL R14, R14, RZ, P0 ;  /* 0x000000ff0e0e7207 */ /* 0x000fe40000000000 */
[----:B------:R-:W-:Y:S01]  /*22d0*/  LOP3.LUT R12, R12, R3, RZ, 0x3c, !PT ;  /* 0x000000030c0c7212 */ /* 0x000fe200078e3cff */
[----:B------:R-:W-:Y:S06]  /*22e0*/  @P2 BRA `(.L_x_35) ;  /* 0xfffffff000982947 */ /* 0x000fec000383ffff */
[----:B------:R-:W-:Y:S01]  /*22f0*/  UIADD3 UR4, UPT, UPT, UR4, 0x30, URZ ;  /* 0x0000003004047890 */ /* 0x000fe2000fffe0ff */
[----:B------:R-:W-:-:S03]  /*2300*/  SHF.L.U32 R3, R15, 0x1f, RZ ;  /* 0x0000001f0f037819 */ /* 0x000fc600000006ff */
[----:B------:R-:W-:-:S09]  /*2310*/  ULEA UR5, UR6, UR4, 0x3 ;  /* 0x0000000406057291 */ /* 0x000fd2000f8e18ff */
[----:B------:R-:W1:Y:S02]  /*2320*/  SYNCS.PHASECHK.TRANS64.TRYWAIT P0, [UR5], R3 ;  /* 0x00000003ff0075a7 */ /* 0x000e640008001105 */
[----:B-1----:R-:W-:Y:S05]  /*2330*/  @!P0 BRA `(.L_x_36) ;  /* 0x0000008800c48947 */ /* 0x002fea0003800000 */
.L_x_136:
[----:B------:R-:W-:-:S04]  /*2340*/  UIADD3 UR6, UPT, UPT, UR6, 0x1, URZ ;  /* 0x0000000106067890 */ /* 0x000fc8000fffe0ff */
[----:B------:R-:W-:-:S04]  /*2350*/  UISETP.NE.AND UP0, UPT, UR6, 0x6, UPT ;  /* 0x000000060600788c */ /* 0x000fc8000bf05270 */
[----:B------:R-:W-:Y:S02]  /*2360*/  USEL UR7, URZ, 0x1, UP0 ;  /* 0x00000001ff077887 */ /* 0x000fe40008000000 */
[----:B------:R-:W-:-:S04]  /*2370*/  USEL UR6, UR6, URZ, UP0 ;  /* 0x000000ff06067287 */ /* 0x000fc80008000000 */
[----:B------:R-:W-:Y:S01]  /*2380*/  ULEA UR5, UR6, UR4, 0x3 ;  /* 0x0000000406057291 */ /* 0x000fe2000f8e18ff */
[----:B------:R-:W-:-:S04]  /*2390*/  LOP3.LUT R2, R15, UR7, RZ, 0x3c, !PT ;  /* 0x000000070f027c12 */ /* 0x000fc8000f8e3cff */
[----:B-1----:R-:W-:-:S04]  /*23a0*/  SHF.L.U32 R3, R2, 0x1f, RZ ;  /* 0x0000001f02037819 */ /* 0x002fc800000006ff */
[----:B------:R-:W1:Y:S02]  /*23b0*/  SYNCS.PHASECHK.TRANS64.TRYWAIT P0, [UR5], R3 ;  /* 0x00000003ff0075a7 */ /* 0x000e640008001105 */
[----:B-1----:R-:W-:Y:S05]  /*23c0*/  @!P0 BRA `(.L_x_37) ;  /* 0x0000008800b88947 */ /* 0x002fea0003800000 */
.L_x_138:
        /* <DEDUP_REMOVED lines=9> */
.L_x_140:
        /* <DEDUP_REMOVED lines=9> */
.L_x_142:
        /* <DEDUP_REMOVED lines=9> */
.L_x_144:
[----:B------:R-:W-:-:S04]  /*2580*/  UIADD3 UR6, UPT, UPT, UR6, 0x1, URZ ;  /* 0x0000000106067890 */ /* 0x000fc8000fffe0ff */
[----:B------:R-:W-:-:S04]  /*2590*/  UISETP.NE.AND UP0, UPT, UR6, 0x6, UPT ;  /* 0x000000060600788c */ /* 0x000fc8000bf05270 */
[----:B------:R-:W-:Y:S02]  /*25a0*/  USEL UR5, URZ, 0x1, UP0 ;  /* 0x00000001ff057887 */ /* 0x000fe40008000000 */
[----:B------:R-:W-:-:S04]  /*25b0*/  USEL UR6, UR6, URZ, UP0 ;  /* 0x000000ff06067287 */ /* 0x000fc80008000000 */
[----:B------:R-:W-:Y:S01]  /*25c0*/  ULEA UR6, UR6, UR4, 0x3 ;  /* 0x0000000406067291 */ /* 0x000fe2000f8e18ff */
[----:B-1----:R-:W-:-:S04]  /*25d0*/  LOP3.LUT R3, R2, UR5, RZ, 0x3c, !PT ;  /* 0x0000000502037c12 */ /* 0x002fc8000f8e3cff */
[----:B------:R-:W-:Y:S01]  /*25e0*/  SHF.L.U32 R3, R3, 0x1f, RZ ;  /* 0x0000001f03037819 */ /* 0x000fe200000006ff */
[----:B----4-:R-:W-:-:S07]  /*25f0*/  IMAD.U32 R0, RZ, RZ, UR6 ;  /* 0x00000006ff007e24 */ /* 0x010fce000f8e00ff */
.L_x_41:
[----:B-1----:R1:W2:Y:S02]  /*2600*/  SYNCS.PHASECHK.TRANS64.TRYWAIT P0, [R0+URZ], R3 ;  /* 0x00000003000075a7 */ /* 0x0022a400080011ff */
[----:B--2---:R-:W-:Y:S05]  /*2610*/  @!P0 NANOSLEEP.SYNCS 0x989680 ;  /* 0x009896800000895d */ /* 0x004fea0003900000 */
[----:B------:R-:W2:Y:S02]  /*2620*/  @!P0 SYNCS.PHASECHK.TRANS64 P0, [R0+URZ], R3 ;  /* 0x00000003000085a7 */ /* 0x000ea400080010ff */
[----:B--2---:R-:W-:Y:S05]  /*2630*/  @P0 EXIT ;  /* 0x000000000000094d */ /* 0x004fea0003800000 */
[----:B------:R-:W-:Y:S05]  /*2640*/  BRA `(.L_x_41) ;  /* 0xfffffffc00ec7947 */ /* 0x000fea000383ffff */
.L_x_17:
[----:B------:R-:W-:-:S04]  /*2650*/  UISETP.NE.AND UP1, UPT, UR37, URZ, UPT ;  /* 0x000000ff2500728c */ /* 0x000fc8000bf25270 */
[----:B------:R-:W-:-:S09]  /*2660*/  UISETP.NE.OR UP1, UPT, UR8, 0x1, UP1 ;  /* 0x000000010800788c */ /* 0x000fd20008f25670 */
[----:B------:R-:W-:Y:S05]  /*2670*/  BRA.U UP1, `(.L_x_42) ;  /* 0x0000000501487547 */ /* 0x000fea000b800000 */
[----:B------:R-:W-:Y:S01]  /*2680*/  ISETP.NE.AND P2, PT, R2, RZ, PT ;  /* 0x000000ff0200720c */ /* 0x000fe20003f45270 */
[----:B------:R-:W-:Y:S01]  /*2690*/  IMAD.MOV.U32 R12, RZ, RZ, 0x1 ;  /* 0x00000001ff0c7424 */ /* 0x000fe200078e00ff */
[----:B------:R-:W-:Y:S02]  /*26a0*/  CS2R R10, SRZ ;  /* 0x00000000000a7805 */ /* 0x000fe4000001ff00 */
[----:B------:R-:W-:Y:S01]  /*26b0*/  CS2R R8, SRZ ;  /* 0x0000000000087805 */ /* 0x000fe2000001ff00 */
[----:B------:R-:W-:Y:S01]  /*26c0*/  UMOV UR4, 0x400 ;  /* 0x0000040000047882 */ /* 0x000fe20000000000 */
[----:B------:R-:W-:Y:S01]  /*26d0*/  UMOV UR6, URZ ;  /* 0x000000ff00067c82 */ /* 0x000fe20008000000 */
[----:B------:R-:W-:-:S12]  /*26e0*/  ULEA UR37, UR37, UR4, 0x18 ;  /* 0x0000000425257291 */ /* 0x000fd8000f8ec0ff */
.L_x_46:
[----:B------:R-:W-:Y:S02]  /*26f0*/  LEA R0, R8, UR37, 0x3 ;  /* 0x0000002508007c11 */ /* 0x000fe4000f8e18ff */
[----:B------:R-:W-:-:S03]  /*2700*/  SHF.L.U32 R5, R9, 0x1f, RZ ;  /* 0x0000001f09057819 */ /* 0x000fc600000006ff */
[----:B------:R-:W-:Y:S01]  /*2710*/  VIADD R4, R0, 0x100 ;  /* 0x0000010000047836 */ /* 0x000fe20000000000 */
[----:B------:R-:W1:Y:S02]  /*2720*/  SYNCS.PHASECHK.TRANS64.TRYWAIT P0, [R0+URZ+0xf0], R5 ;  /* 0x0000f005000075a7 */ /* 0x000e6400080011ff */
[----:B-1----:R-:W-:Y:S05]  /*2730*/  @!P0 BRA `(.L_x_43) ;  /* 0x00000088003c8947 */ /* 0x002fea0003800000 */
.L_x_145:
[----:B------:R-:W-:Y:S01]  /*2740*/  ULEA UR5, UR6, UR37, 0x3 ;  /* 0x0000002506057291 */ /* 0x000fe2000f8e18ff */
[----:B------:R-:W-:Y:S02]  /*2750*/  PRMT R4, RZ, 0x654, R4 ;  /* 0x00000654ff047816 */ /* 0x000fe40000000004 */
[----:B-1----:R-:W-:Y:S01]  /*2760*/  SHF.L.U32 R5, R12, 0x1f, RZ ;  /* 0x0000001f0c057819 */ /* 0x002fe200000006ff */
[----:B------:R-:W-:Y:S01]  /*2770*/  UIADD3 UR4, UPT, UPT, UR5, 0xb0, URZ ;  /* 0x000000b005047890 */ /* 0x000fe2000fffe0ff */
[----:B------:R1:W-:Y:S05]  /*2780*/  SYNCS.ARRIVE.TRANS64.RED.A1T0 RZ, [R4+URZ], RZ ;  /* 0x000000ff04ff79a7 */ /* 0x0003ea00081004ff */
[----:B------:R-:W-:Y:S01]  /*2790*/  IMAD.U32 R7, RZ, RZ, UR4 ;  /* 0x00000004ff077e24 */ /* 0x000fe2000f8e00ff */
[----:B------:R-:W2:Y:S04]  /*27a0*/  SYNCS.PHASECHK.TRANS64.TRYWAIT P0, [UR5+0xc0], R5 ;  /* 0x0000c005ff0075a7 */ /* 0x000ea80008001105 */
[----:B------:R-:W-:Y:S01]  /*27b0*/  PRMT R6, R2, 0x654, R7 ;  /* 0x0000065402067816 */ /* 0x000fe20000000007 */
[----:B-1----:R-:W-:Y:S01]  /*27c0*/  @!P2 IMAD.MOV.U32 R4, RZ, RZ, 0x10 ;  /* 0x00000010ff04a424 */ /* 0x002fe200078e00ff */
[----:B--2---:R-:W-:Y:S06]  /*27d0*/  @!P0 BRA `(.L_x_44) ;  /* 0x0000008800288947 */ /* 0x004fec0003800000 */
.L_x_147:
[----:B------:R-:W-:Y:S01]  /*27e0*/  ULEA UR4, UR6, UR37, 0x4 ;  /* 0x0000002506047291 */ /* 0x000fe2000f8e20ff */
[----:B------:R-:W-:Y:S01]  /*27f0*/  SEL R3, R6, R3, !P2 ;  /* 0x0000000306037207 */ /* 0x000fe20005000000 */
[----:B------:R-:W-:Y:S01]  /*2800*/  UIADD3 UR5, UPT, UPT, UR5, 0xb0, URZ ;  /* 0x000000b005057890 */ /* 0x000fe2000fffe0ff */
[----:B-1----:R-:W-:Y:S01]  /*2810*/  LEA R0, R11, UR37, 0x3 ;  /* 0x000000250b007c11 */ /* 0x002fe2000f8e18ff */
[----:B------:R-:W-:Y:S01]  /*2820*/  UIADD3 UR4, UPT, UPT, UR4, 0x120, URZ ;  /* 0x0000012004047890 */ /* 0x000fe2000fffe0ff */
[----:B------:R-:W-:Y:S01]  /*2830*/  SHF.L.U32 R5, R10, 0x1f, RZ ;  /* 0x0000001f0a057819 */ /* 0x000fe200000006ff */
[----:B------:R1:W-:Y:S01]  /*2840*/  @!P2 SYNCS.ARRIVE.TRANS64.RED RZ, [R3+URZ], R4 ;  /* 0x0000000403ffa9a7 */ /* 0x0003e200080004ff */
[----:B------:R-:W-:Y:S01]  /*2850*/  UIADD3 UR6, UPT, UPT, UR6, 0x1, URZ ;  /* 0x0000000106067890 */ /* 0x000fe2000fffe0ff */
[----:B------:R-:W-:-:S03]  /*2860*/  VIADD R8, R8, 0x1 ;  /* 0x0000000108087836 */ /* 0x000fc60000000000 */
[----:B------:R-:W-:Y:S02]  /*2870*/  UISETP.NE.AND UP0, UPT, UR6, 0x2, UPT ;  /* 0x000000020600788c */ /* 0x000fe4000bf05270 */
[----:B------:R-:W-:Y:S06]  /*2880*/  UGETNEXTWORKID.BROADCAST [UR4], [UR5] ;  /* 0x00000000040073ca */ /* 0x000fec0008000100 */
[----:B------:R-:W-:Y:S01]  /*2890*/  USEL UR4, URZ, 0x1, UP0 ;  /* 0x00000001ff047887 */ /* 0x000fe20008000000 */
[----:B------:R-:W-:Y:S01]  /*28a0*/  ISETP.NE.AND P0, PT, R8, 0x2, PT ;  /* 0x000000020800780c */ /* 0x000fe20003f05270 */
[----:B------:R-:W-:Y:S01]  /*28b0*/  USEL UR6, UR6, URZ, UP0 ;  /* 0x000000ff06067287 */ /* 0x000fe20008000000 */
[----:B------:R-:W2:Y:S03]  /*28c0*/  SYNCS.PHASECHK.TRANS64.TRYWAIT P1, [R0+URZ+0xb0], R5 ;  /* 0x0000b005000075a7 */ /* 0x000ea600080211ff */
[----:B------:R-:W-:Y:S01]  /*28d0*/  LOP3.LUT R12, R12, UR4, RZ, 0x3c, !PT ;  /* 0x000000040c0c7c12 */ /* 0x000fe2000f8e3cff */
[----:B-12---:R-:W-:Y:S07]  /*28e0*/  @!P1 BRA `(.L_x_45) ;  /* 0x0000008400fc9947 */ /* 0x006fee0003800000 */
.L_x_148:
[C---:B------:R-:W-:Y:S01]  /*28f0*/  LEA R4, R11.reuse, UR37, 0x4 ;  /* 0x000000250b047c11 */ /* 0x040fe2000f8e20ff */
[----:B-1----:R-:W-:Y:S01]  /*2900*/  VIADD R0, R0, 0xc0 ;  /* 0x000000c000007836 */ /* 0x002fe20000000000 */
[----:B------:R-:W-:Y:S01]  /*2910*/  SEL R8, R8, RZ, P0 ;  /* 0x000000ff08087207 */ /* 0x000fe20000000000 */
[----:B------:R-:W-:-:S03]  /*2920*/  VIADD R11, R11, 0x1 ;  /* 0x000000010b0b7836 */ /* 0x000fc60000000000 */
[----:B------:R-:W1:Y:S01]  /*2930*/  LDS.128 R4, [R4+0x120] ;  /* 0x0001200004047984 */ /* 0x000e620000000c00 */
[----:B------:R-:W-:Y:S02]  /*2940*/  PRMT R0, RZ, 0x654, R0 ;  /* 0x00000654ff007816 */ /* 0x000fe40000000000 */
[C---:B------:R-:W-:Y:S01]  /*2950*/  ISETP.NE.AND P1, PT, R11.reuse, 0x2, PT ;  /* 0x000000020b00780c */ /* 0x040fe20003f25270 */
[----:B------:R-:W-:Y:S01]  /*2960*/  @!PT LDS RZ, [RZ] ;  /* 0x00000000fffff984 */ /* 0x000fe20000000800 */
[----:B------:R-:W-:Y:S01]  /*2970*/  @!PT LDS RZ, [RZ] ;  /* 0x00000000fffff984 */ /* 0x000fe20000000800 */
[----:B------:R-:W-:Y:S01]  /*2980*/  @!PT LDS RZ, [RZ] ;  /* 0x00000000fffff984 */ /* 0x000fe20000000800 */
[----:B------:R-:W-:Y:S01]  /*2990*/  @!PT LDS RZ, [RZ] ;  /* 0x00000000fffff984 */ /* 0x000fe20000000800 */
[----:B------:R2:W-:Y:S06]  /*29a0*/  MEMBAR.ALL.CTA ;  /* 0x0000000000007992 */ /* 0x0005ec0000008000 */
[----:B--2---:R-:W2:Y:S01]  /*29b0*/  FENCE.VIEW.ASYNC.S ;  /* 0x00000000000073c6 */ /* 0x004ea20000000000 */
[----:B------:R-:W-:Y:S01]  /*29c0*/  SEL R11, R11, RZ, P1 ;  /* 0x000000ff0b0b7207 */ /* 0x000fe20000800000 */
[----:B--2---:R2:W-:Y:S01]  /*29d0*/  SYNCS.ARRIVE.TRANS64.RED.A1T0 RZ, [R0+URZ], RZ ;  /* 0x000000ff00ff79a7 */ /* 0x0045e200081004ff */
[----:B-1----:R-:W-:-:S02]  /*29e0*/  LOP3.LUT P3, RZ, R6, 0x1, RZ, 0xc0, !PT ;  /* 0x0000000106ff7812 */ /* 0x002fc4000786c0ff */
[----:B------:R-:W-:-:S04]  /*29f0*/  SEL R5, RZ, 0x1, P1 ;  /* 0x00000001ff057807 */ /* 0x000fc80000800000 */
[----:B------:R-:W-:Y:S02]  /*2a00*/  LOP3.LUT R10, R10, R5, RZ, 0x3c, !PT ;  /* 0x000000050a0a7212 */ /* 0x000fe400078e3cff */
[----:B--2---:R-:W-:-:S04]  /*2a10*/  SEL R0, RZ, 0x1, P0 ;  /* 0x00000001ff007807 */ /* 0x004fc80000000000 */
[----:B------:R-:W-:Y:S01]  /*2a20*/  LOP3.LUT R9, R9, R0, RZ, 0x3c, !PT ;  /* 0x0000000009097212 */ /* 0x000fe200078e3cff */
[----:B------:R-:W-:Y:S06]  /*2a30*/  @P3 BRA `(.L_x_46) ;  /* 0xfffffffc002c3947 */ /* 0x000fec000383ffff */
[----:B------:R-:W-:Y:S01]  /*2a40*/  ULEA UR5, UR6, UR37, 0x3 ;  /* 0x0000002506057291 */ /* 0x000fe2000f8e18ff */
[----:B------:R-:W-:-:S08]  /*2a50*/  SHF.L.U32 R3, R12, 0x1f, RZ ;  /* 0x0000001f0c037819 */ /* 0x000fd000000006ff */
[----:B------:R-:W1:Y:S02]  /*2a60*/  SYNCS.PHASECHK.TRANS64 P0, [UR5+0xc0], R3 ;  /* 0x0000c003ff0075a7 */ /* 0x000e640008001005 */
[----:B-1----:R-:W-:Y:S05]  /*2a70*/  @P0 BRA `(.L_x_47) ;  /* 0x0000000000080947 */ /* 0x002fea0003800000 */
[----:B------:R-:W1:Y:S02]  /*2a80*/  SYNCS.PHASECHK.TRANS64.TRYWAIT P0, [UR5+0xc0], R3 ;  /* 0x0000c003ff0075a7 */ /* 0x000e640008001105 */
[----:B-1----:R-:W-:Y:S05]  /*2a90*/  @!P0 BRA `(.L_x_48) ;  /* 0x0000008400a48947 */ /* 0x002fea0003800000 */
.L_x_47:
[----:B------:R-:W-:-:S04]  /*2aa0*/  UIADD3 UR4, UPT, UPT, UR6, 0x1, URZ ;  /* 0x0000000106047890 */ /* 0x000fc8000fffe0ff */
[----:B------:R-:W-:-:S04]  /*2ab0*/  UISETP.NE.AND UP0, UPT, UR4, 0x2, UPT ;  /* 0x000000020400788c */ /* 0x000fc8000bf05270 */
[----:B------:R-:W-:Y:S02]  /*2ac0*/  USEL UR7, URZ, 0x1, UP0 ;  /* 0x00000001ff077887 */ /* 0x000fe40008000000 */
[----:B------:R-:W-:-:S04]  /*2ad0*/  USEL UR4, UR4, URZ, UP0 ;  /* 0x000000ff04047287 */ /* 0x000fc80008000000 */
[----:B------:R-:W-:Y:S01]  /*2ae0*/  ULEA UR4, UR4, UR37, 0x3 ;  /* 0x0000002504047291 */ /* 0x000fe2000f8e18ff */
[----:B-1----:R-:W-:-:S04]  /*2af0*/  LOP3.LUT R3, R12, UR7, RZ, 0x3c, !PT ;  /* 0x000000070c037c12 */ /* 0x002fc8000f8e3cff */
[----:B------:R-:W-:-:S04]  /*2b00*/  SHF.L.U32 R0, R3, 0x1f, RZ ;  /* 0x0000001f03007819 */ /* 0x000fc800000006ff */
[----:B------:R-:W1:Y:S02]  /*2b10*/  SYNCS.PHASECHK.TRANS64 P0, [UR4+0xc0], R0 ;  /* 0x0000c000ff0075a7 */ /* 0x000e640008001004 */
[----:B-1----:R-:W-:Y:S05]  /*2b20*/  @P0 EXIT ;  /* 0x000000000000094d */ /* 0x002fea0003800000 */
[----:B------:R-:W-:Y:S02]  /*2b30*/  SHF.L.U32 R3, R3, 0x1f, RZ ;  /* 0x0000001f03037819 */ /* 0x000fe400000006ff */
[----:B------:R-:W-:-:S07]  /*2b40*/  MOV R0, UR4 ;  /* 0x0000000400007c02 */ /* 0x000fce0008000f00 */
.L_x_49:
[----:B-1----:R1:W2:Y:S02]  /*2b50*/  SYNCS.PHASECHK.TRANS64.TRYWAIT P0, [R0+URZ+0xc0], R3 ;  /* 0x0000c003000075a7 */ /* 0x0022a400080011ff */
[----:B--2---:R-:W-:Y:S05]  /*2b60*/  @!P0 NANOSLEEP.SYNCS 0x989680 ;  /* 0x009896800000895d */ /* 0x004fea0003900000 */
[----:B------:R-:W2:Y:S02]  /*2b70*/  @!P0 SYNCS.PHASECHK.TRANS64 P0, [R0+URZ+0xc0], R3 ;  /* 0x0000c003000085a7 */ /* 0x000ea400080010ff */
[----:B--2---:R-:W-:Y:S05]  /*2b80*/  @P0 EXIT ;  /* 0x000000000000094d */ /* 0x004fea0003800000 */
[----:B------:R-:W-:Y:S05]  /*2b90*/  BRA `(.L_x_49) ;  /* 0xfffffffc00ec7947 */ /* 0x000fea000383ffff */
.L_x_42:
[----:B------:R-:W-:-:S09]  /*2ba0*/  UISETP.NE.AND UP1, UPT, UR8, URZ, UPT ;  /* 0x000000ff0800728c */ /* 0x000fd2000bf25270 */
[----:B------:R-:W-:Y:S05]  /*2bb0*/  BRA.U UP1, `(.L_x_50) ;  /* 0x0000000d01347547 */ /* 0x000fea000b800000 */
[----:B------:R-:W-:Y:S01]  /*2bc0*/  UMOV UR4, 0x40 ;  /* 0x0000004000047882 */ /* 0x000fe20000000000 */
[----:B------:R-:W-:Y:S01]  /*2bd0*/  NOP ;  /* 0x0000000000007918 */ /* 0x000fe20000000000 */
[----:B------:R-:W-:Y:S01]  /*2be0*/  ULEA UR4, UR37, UR4, 0x18 ;  /* 0x0000000425047291 */ /* 0x000fe2000f8ec0ff */
[----:B------:R-:W-:Y:S02]  /*2bf0*/  UMOV UR5, 0x400 ;  /* 0x0000040000057882 */ /* 0x000fe40000000000 */
[----:B------:R-:W-:-:S06]  /*2c00*/  ULEA UR37, UR37, UR5, 0x18 ;  /* 0x0000000525257291 */ /* 0x000fcc000f8ec0ff */
[----:B------:R-:W1:Y:S02]  /*2c10*/  LDS.U8 R0, [UR4+0x1c] ;  /* 0x00001c04ff007984 */ /* 0x000e640008000000 */
[----:B-1----:R-:W-:-:S13]  /*2c20*/  ISETP.NE.AND P0, PT, R0, RZ, PT ;  /* 0x000000ff0000720c */ /* 0x002fda0003f05270 */
[----:B------:R-:W-:Y:S05]  /*2c30*/  @P0 BRA `(.L_x_51) ;  /* 0x0000000000580947 */ /* 0x000fea0003800000 */
[----:B------:R-:W-:-:S13]  /*2c40*/  ELECT P0, URZ, PT ;  /* 0x0000000000ff782f */ /* 0x000fda0003800000 */
[----:B------:R-:W-:Y:S05]  /*2c50*/  @!P0 BRA `(.L_x_52) ;  /* 0x0000000000608947 */ /* 0x000fea0003800000 */
[----:B------:R-:W-:Y:S01]  /*2c60*/  UMOV UR5, 0x10 ;  /* 0x0000001000057882 */ /* 0x000fe20000000000 */
[----:B------:R-:W-:Y:S01]  /*2c70*/  HFMA2 R0, -RZ, RZ, 0, 5.9604644775390625e-08 ;  /* 0x00000001ff007431 */ /* 0x000fe200000001ff */
[----:B------:R-:W-:-:S03]  /*2c80*/  MOV R2, 0xffff ;  /* 0x0000ffff00027802 */ /* 0x000fc60000000f00 */
[----:B------:R-:W-:Y:S04]  /*2c90*/  DEPBAR.LE SB1, 0x36 ;  /* 0x00009d800000791a */ /* 0x000fe80000000000 */
[----:B------:R-:W1:Y:S02]  /*2ca0*/  UTCATOMSWS.FIND_AND_SET.ALIGN UP0, UR5, UR5 ;  /* 0x00000005000575e3 */ /* 0x000e640008000800 */
[----:B-1----:R-:W-:Y:S01]  /*2cb0*/  MOV R3, UR5 ;  /* 0x0000000500037c02 */ /* 0x002fe20008000f00 */
[----:B------:R-:W-:Y:S06]  /*2cc0*/  BRA.U UP0, `(.L_x_53) ;  /* 0x0000000100187547 */ /* 0x000fec000b800000 */
.L_x_54:
[----:B------:R-:W-:Y:S05]  /*2cd0*/  NANOSLEEP 0x64 ;  /* 0x000000640000795d */ /* 0x000fea0003800000 */
[----:B------:R-:W-:-:S05]  /*2ce0*/  UMOV UR5, 0x10 ;  /* 0x0000001000057882 */ /* 0x000fca0000000000 */
[----:B------:R-:W-:Y:S04]  /*2cf0*/  DEPBAR.LE SB1, 0x36 ;  /* 0x00009d800000791a */ /* 0x000fe80000000000 */
[----:B------:R-:W1:Y:S02]  /*2d00*/  UTCATOMSWS.FIND_AND_SET.ALIGN UP0, UR5, UR5 ;  /* 0x00000005000575e3 */ /* 0x000e640008000800 */
[----:B-1----:R-:W-:Y:S01]  /*2d10*/  MOV R3, UR5 ;  /* 0x0000000500037c02 */ /* 0x002fe20008000f00 */
[----:B------:R-:W-:Y:S05]  /*2d20*/  BRA.U !UP0, `(.L_x_54) ;  /* 0xfffffffd08e87547 */ /* 0x000fea000b83ffff */
.L_x_53:
[-C--:B------:R-:W-:Y:S02]  /*2d30*/  SHF.L.U32 R2, R2, R3.reuse, RZ ;  /* 0x0000000302027219 */ /* 0x080fe400000006ff */
[----:B------:R-:W-:Y:S01]  /*2d40*/  SHF.L.U32 R0, R0, R3, RZ ;  /* 0x0000000300007219 */ /* 0x000fe200000006ff */
[----:B------:R-:W-:Y:S02]  /*2d50*/  IMAD.SHL.U32 R3, R3, 0x20, RZ ;  /* 0x0000002003037824 */ /* 0x000fe400078e00ff */
[----:B------:R1:W-:Y:S04]  /*2d60*/  ATOMS.OR RZ, [UR4+0x14], R2 ;  /* 0x00001402ffff798c */ /* 0x0003e8000b000004 */
[----:B------:R1:W-:Y:S04]  /*2d70*/  ATOMS.OR RZ, [UR4+0x18], R0 ;  /* 0x00001800ffff798c */ /* 0x0003e8000b000004 */
[----:B------:R1:W-:Y:S01]  /*2d80*/  STS [UR37+0x140], R3 ;  /* 0x00014003ff007988 */ /* 0x0003e20008000825 */
[----:B------:R-:W-:Y:S05]  /*2d90*/  BRA `(.L_x_52) ;  /* 0x0000000000107947 */ /* 0x000fea0003800000 */
.L_x_51:
[----:B------:R-:W-:Y:S02]  /*2da0*/  MOV R0, 0xffffffff ;  /* 0xffffffff00007802 */ /* 0x000fe40000000f00 */
[----:B------:R-:W-:-:S03]  /*2db0*/  MOV R2, 0x2de0 ;  /* 0x00002de000027802 */ /* 0x000fc60000000f00 */
[----:B------:R1:W-:Y:S04]  /*2dc0*/  STS [UR37+0x140], R0 ;  /* 0x00014000ff007988 */ /* 0x0003e80008000825 */
[----:B-1-3-5:R-:W-:Y:S05]  /*2dd0*/  CALL.REL.NOINC `($__internal_1_$__cuda_sm10x_tcgen05_guardrail_trap_phase_invalid_during_alloc) ;  /* 0x0000008800bc7944 */ /* 0x02afea0003c00000 */
.L_x_52:
[----:B------:R-:W-:Y:S05]  /*2de0*/  WARPSYNC.ALL ;  /* 0x0000000000007948 */ /* 0x000fea0003800000 */
[----:B------:R-:W2:Y:S01]  /*2df0*/  S2UR UR6, SR_CgaCtaId ;  /* 0x00000000000679c3 */ /* 0x000ea20000008800 */
[----:B------:R-:W-:Y:S01]  /*2e00*/  UMOV UR4, 0x400 ;  /* 0x0000040000047882 */ /* 0x000fe20000000000 */
[----:B------:R-:W-:-:S06]  /*2e10*/  NOP ;  /* 0x0000000000007918 */ /* 0x000fcc0000000000 */
[----:B------:R-:W-:Y:S06]  /*2e20*/  BAR.ARV 0x6, 0xa0 ;  /* 0x0182800000007b1d */ /* 0x000fec0000002000 */
[----:B------:R-:W4:Y:S01]  /*2e30*/  LDCU UR7, c[0x0][0x38c] ;  /* 0x00007180ff0777ac */ /* 0x000f220008000800 */
[----:B------:R-:W-:Y:S01]  /*2e40*/  IMAD.MOV.U32 R11, RZ, RZ, 0x1 ;  /* 0x00000001ff0b7424 */ /* 0x000fe200078e00ff */
[----:B------:R-:W-:Y:S01]  /*2e50*/  CS2R R8, SRZ ;  /* 0x0000000000087805 */ /* 0x000fe2000001ff00 */
[----:B------:R-:W-:Y:S01]  /*2e60*/  IMAD.MOV.U32 R10, RZ, RZ, RZ ;  /* 0x000000ffff0a7224 */ /* 0x000fe200078e00ff */
[----:B------:R-:W-:Y:S01]  /*2e70*/  UMOV UR18, URZ ;  /* 0x000000ff00127c82 */ /* 0x000fe20008000000 */
[----:B------:R-:W-:Y:S01]  /*2e80*/  UMOV UR17, URZ ;  /* 0x000000ff00117c82 */ /* 0x000fe20008000000 */
[----:B------:R-:W-:Y:S01]  /*2e90*/  UMOV UR22, 0x0 ;  /* 0x0000000000167882 */ /* 0x000fe20000000000 */
[----:B------:R-:W-:Y:S01]  /*2ea0*/  UMOV UR23, 0x8400490 ;  /* 0x0840049000177882 */ /* 0x000fe20000000000 */
[----:B------:R-:W-:Y:S01]  /*2eb0*/  UMOV UR20, 0x0 ;  /* 0x0000000000147882 */ /* 0x000fe20000000000 */
[----:B------:R-:W-:Y:S01]  /*2ec0*/  UMOV UR21, 0x8400490 ;  /* 0x0840049000157882 */ /* 0x000fe20000000000 */
[----:B--2---:R-:W-:Y:S01]  /*2ed0*/  ULEA UR6, UR6, UR4, 0x18 ;  /* 0x0000000406067291 */ /* 0x004fe2000f8ec0ff */
[----:B------:R-:W2:Y:S03]  /*2ee0*/  LDCU UR4, c[0x0][0x38c] ;  /* 0x00007180ff0477ac */ /* 0x000ea60008000800 */
[----:B------:R-:W-:-:S02]  /*2ef0*/  UIADD3 UR11, UPT, UPT, UR6, 0x10800, URZ ;  /* 0x00010800060b7890 */ /* 0x000fc4000fffe0ff */
[----:B----4-:R-:W-:-:S03]  /*2f00*/  UIADD3 UR7, UPT, UPT, UR7, 0x1f, URZ ;  /* 0x0000001f07077890 */ /* 0x010fc6000fffe0ff */
[----:B-1----:R-:W1:Y:S01]  /*2f10*/  LDS R0, [UR6+0x140] ;  /* 0x00014006ff007984 */ /* 0x002e620008000800 */
[----:B------:R-:W-:Y:S02]  /*2f20*/  UIADD3 UR12, UPT, UPT, UR6, 0x1c800, URZ ;  /* 0x0001c800060c7890 */ /* 0x000fe4000fffe0ff */
[----:B------:R-:W-:Y:S02]  /*2f30*/  USHF.R.S32.HI UR5, URZ, 0x1f, UR7 ;  /* 0x0000001fff057899 */ /* 0x000fe40008011407 */
[----:B------:R-:W-:Y:S02]  /*2f40*/  USHF.R.U32.HI UR11, URZ, 0x4, UR11 ;  /* 0x00000004ff0b7899 */ /* 0x000fe4000801160b */
[----:B------:R-:W-:Y:S02]  /*2f50*/  ULEA.HI UR5, UR5, UR7, URZ, 0x5 ;  /* 0x0000000705057291 */ /* 0x000fe4000f8f28ff */
[----:B------:R-:W-:Y:S02]  /*2f60*/  USHF.R.U32.HI UR12, URZ, 0x4, UR12 ;  /* 0x00000004ff0c7899 */ /* 0x000fe4000801160c */
[----:B------:R-:W-:-:S02]  /*2f70*/  USHF.R.S32.HI UR5, URZ, 0x5, UR5 ;  /* 0x00000005ff057899 */ /* 0x000fc40008011405 */
[----:B------:R-:W-:Y:S02]  /*2f80*/  ULOP3.LUT UR11, UR11, 0x3fff, URZ, 0xc0, !UPT ;  /* 0x00003fff0b0b7892 */ /* 0x000fe4000f8ec0ff */
[----:B------:R-:W-:Y:S02]  /*2f90*/  UISETP.LT.AND UP0, UPT, UR5, 0x1, UPT ;  /* 0x000000010500788c */ /* 0x000fe4000bf01270 */
[----:B------:R-:W-:Y:S02]  /*2fa0*/  ULOP3.LUT UR12, UR12, 0x3fff, URZ, 0xc0, !UPT ;  /* 0x00003fff0c0c7892 */ /* 0x000fe4000f8ec0ff */
[----:B------:R-:W-:Y:S02]  /*2fb0*/  USEL UR10, UR5, 0x1, !UP0 ;  /* 0x00000001050a7887 */ /* 0x000fe4000c000000 */
[----:B------:R-:W-:Y:S02]  /*2fc0*/  ULOP3.LUT UR11, UR11, 0x10000, URZ, 0xfc, !UPT ;  /* 0x000100000b0b7892 */ /* 0x000fe4000f8efcff */
[----:B------:R-:W-:-:S02]  /*2fd0*/  ULOP3.LUT UR12, UR12, 0x10000, URZ, 0xfc, !UPT ;  /* 0x000100000c0c7892 */ /* 0x000fc4000f8efcff */
[----:B------:R-:W-:Y:S02]  /*2fe0*/  UIADD3 UR10, UPT, UPT, -UR10, URZ, URZ ;  /* 0x000000ff0a0a7290 */ /* 0x000fe4000fffe1ff */
[----:B--2---:R-:W-:Y:S01]  /*2ff0*/  UISETP.GE.AND UP3, UPT, UR4, 0x1, UPT ;  /* 0x000000010400788c */ /* 0x004fe2000bf66270 */
[----:B-1----:R-:W-:-:S15]  /*3000*/  R2UR UR19, R0 ;  /* 0x00000000001372ca */ /* 0x002fde00000e0000 */
.L_x_61:
[----:B------:R-:W-:Y:S02]  /*3010*/  LEA R0, R10, UR6, 0x3 ;  /* 0x000000060a007c11 */ /* 0x000fe4000f8e18ff */
[----:B------:R-:W-:Y:S02]  /*3020*/  SHF.L.U32 R5, R9, 0x1f, RZ ;  /* 0x0000001f09057819 */ /* 0x000fe400000006ff */
[----:B------:R-:W-:Y:S01]  /*3030*/  PLOP3.LUT P0, PT, PT, PT, UP3, 0x80, 0x8 ;  /* 0x000000000008781c */ /* 0x000fe20003f0f038 */
[----:B------:R-:W-:Y:S01]  /*3040*/  VIADD R3, R0, 0xc0 ;  /* 0x000000c000037836 */ /* 0x000fe20000000000 */
[----:B-1----:R-:W1:Y:S02]  /*3050*/  SYNCS.PHASECHK.TRANS64.TRYWAIT P1, [R0+URZ+0xb0], R5 ;  /* 0x0000b005000075a7 */ /* 0x002e6400080211ff */
[----:B-1--4-:R-:W-:Y:S09]  /*3060*/  @!P1 BRA `(.L_x_55) ;  /* 0x0000008000489947 */ /* 0x012ff20003800000 */
.L_x_150:
[----:B------:R-:W-:Y:S01]  /*3070*/  LEA R4, R10, UR6, 0x4 ;  /* 0x000000060a047c11 */ /* 0x000fe2000f8e20ff */
[----:B------:R-:W-:Y:S01]  /*3080*/  @UP3 ULEA UR4, UR17, UR6, 0x3 ;  /* 0x0000000611043291 */ /* 0x000fe2000f8e18ff */
[----:B------:R-:W-:Y:S01]  /*3090*/  PLOP3.LUT P2, PT, PT, PT, PT, 0x80, 0x8 ;  /* 0x000000000008781c */ /* 0x000fe20003f4f070 */
[----:B------:R-:W-:Y:S01]  /*30a0*/  ULEA UR8, UR18, UR6, 0x3 ;  /* 0x0000000612087291 */ /* 0x000fe2000f8e18ff */
[----:B------:R-:W-:Y:S01]  /*30b0*/  PRMT R3, RZ, 0x654, R3 ;  /* 0x00000654ff037816 */ /* 0x000fe20000000003 */
[----:B------:R-:W-:Y:S01]  /*30c0*/  ULEA UR9, UR18, UR19, 0x8 ;  /* 0x0000001312097291 */ /* 0x000fe2000f8e40ff */
[----:B-1----:R-:W1:Y:S01]  /*30d0*/  LDS.128 R4, [R4+0x120] ;  /* 0x0001200004047984 */ /* 0x002e620000000c00 */
[----:B------:R-:W-:Y:S02]  /*30e0*/  @P0 SHF.L.U32 R2, R8, 0x1f, RZ ;  /* 0x0000001f08020819 */ /* 0x000fe400000006ff */
[----:B------:R-:W-:Y:S01]  /*30f0*/  SHF.L.U32 R0, R11, 0x1f, RZ ;  /* 0x0000001f0b007819 */ /* 0x000fe200000006ff */
[----:B------:R-:W-:Y:S01]  /*3100*/  @!PT LDS RZ, [RZ] ;  /* 0x00000000fffff984 */ /* 0x000fe20000000800 */
[----:B------:R-:W-:Y:S01]  /*3110*/  @!PT LDS RZ, [RZ] ;  /* 0x00000000fffff984 */ /* 0x000fe20000000800 */
[----:B------:R-:W-:Y:S01]  /*3120*/  @!PT LDS RZ, [RZ] ;  /* 0x00000000fffff984 */ /* 0x000fe20000000800 */
[----:B------:R-:W-:Y:S01]  /*3130*/  @!PT LDS RZ, [RZ] ;  /* 0x00000000fffff984 */ /* 0x000fe20000000800 */
[----:B------:R2:W-:Y:S06]  /*3140*/  MEMBAR.ALL.CTA ;  /* 0x0000000000007992 */ /* 0x0005ec0000008000 */
[----:B--2---:R-:W2:Y:S02]  /*3150*/  FENCE.VIEW.ASYNC.S ;  /* 0x00000000000073c6 */ /* 0x004ea40000000000 */
[----:B--2---:R2:W-:Y:S01]  /*3160*/  SYNCS.ARRIVE.TRANS64.RED.A1T0 RZ, [R3+URZ], RZ ;  /* 0x000000ff03ff79a7 */ /* 0x0045e200081004ff */
[----:B------:R2:W4:Y:S01]  /*3170*/  @P0 SYNCS.PHASECHK.TRANS64.TRYWAIT P2, [UR4], R2 ;  /* 0x00000002ff0005a7 */ /* 0x0005220008041104 */
[----:B-1----:R-:W-:Y:S01]  /*3180*/  LOP3.LUT P1, RZ, R6, 0x1, RZ, 0xc0, !PT ;  /* 0x0000000106ff7812 */ /* 0x002fe2000782c0ff */
[----:B------:R-:W1:Y:S02]  /*3190*/  SYNCS.PHASECHK.TRANS64.TRYWAIT P0, [UR8+0xe0], R0 ;  /* 0x0000e000ff0075a7 */ /* 0x000e640008001108 */
[----:B-12-4-:R-:W-:Y:S10]  /*31a0*/  @!P0 BRA `(.L_x_56) ;  /* 0x00000080000c8947 */ /* 0x016ff40003800000 */
.L_x_152:
[----:B------:R-:W-:Y:S01]  /*31b0*/  IADD3 R10, PT, PT, R10, 0x1, RZ ;  /* 0x000000010a0a7810 */ /* 0x000fe20007ffe0ff */
[----:B------:R-:W-:Y:S06]  /*31c0*/  BRA.U !UP3, `(.L_x_57) ;  /* 0x000000010b987547 */ /* 0x000fec000b800000 */
[----:B------:R-:W-:Y:S01]  /*31d0*/  UPLOP3.LUT UP4, UPT, UPT, UPT, UPT, 0x40, 0x4 ;  /* 0x000000000004789c */ /* 0x000fe20003f8e870 */
[----:B------:R-:W-:Y:S01]  /*31e0*/  UMOV UR16, UR10 ;  /* 0x0000000a00107c82 */ /* 0x000fe20008000000 */
[----:B------:R-:W-:Y:S01]  /*31f0*/  UMOV UR15, UR5 ;  /* 0x00000005000f7c82 */ /* 0x000fe20008000000 */
[----:B------:R-:W-:-:S08]  /*3200*/  UMOV UR14, UR17 ;  /* 0x00000011000e7c82 */ /* 0x000fd00008000000 */
.L_x_60:
[----:B------:R-:W-:Y:S02]  /*3210*/  UIADD3 UR16, UPT, UPT, UR16, 0x1, URZ ;  /* 0x0000000110107890 */ /* 0x000fe4000fffe0ff */
[----:B--2---:R-:W-:Y:S02]  /*3220*/  ULEA UR7, UR14, UR6, 0x3 ;  /* 0x000000060e077291 */ /* 0x004fe4000f8e18ff */
[----:B------:R-:W-:Y:S01]  /*3230*/  UISETP.NE.AND UP0, UPT, UR16, URZ, UPT ;  /* 0x000000ff1000728c */ /* 0x000fe2000bf05270 */
[----:B----4-:R-:W-:Y:S10]  /*3240*/  @P2 BRA `(.L_x_58) ;  /* 0x00000000000c2947 */ /* 0x010ff40003800000 */
[----:B-1----:R-:W-:Y:S04]  /*3250*/  SHF.L.U32 R3, R8, 0x1f, RZ ;  /* 0x0000001f08037819 */ /* 0x002fe800000006ff */
[----:B------:R-:W1:Y:S02]  /*3260*/  SYNCS.PHASECHK.TRANS64.TRYWAIT P0, [UR7], R3 ;  /* 0x00000003ff0075a7 */ /* 0x000e640008001107 */
[----:B-1----:R-:W-:Y:S05]  /*3270*/  @!P0 BRA `(.L_x_59) ;  /* 0x0000007c00f08947 */ /* 0x002fea0003800000 */
.L_x_58:
[----:B------:R-:W-:Y:S01]  /*3280*/  UISETP.NE.AND UP1, UPT, UR15, 0x1, UPT ;  /* 0x000000010f00788c */ /* 0x000fe2000bf25270 */
[----:B------:R-:W-:Y:S01]  /*3290*/  PLOP3.LUT P2, PT, PT, PT, PT, 0x80, 0x8 ;  /* 0x000000000008781c */ /* 0x000fe20003f4f070 */
[----:B------:R-:W-:Y:S02]  /*32a0*/  UIADD3 UR17, UPT, UPT, UR14, 0x1, URZ ;  /* 0x000000010e117890 */ /* 0x000fe4000fffe0ff */
[----:B------:R-:W-:Y:S02]  /*32b0*/  ULEA UR24, UR14, UR12, 0xa ;  /* 0x0000000c0e187291 */ /* 0x000fe4000f8e50ff */
[----:B------:R-:W-:Y:S01]  /*32c0*/  UISETP.NE.AND UP2, UPT, UR17, 0x6, UPT ;  /* 0x000000061100788c */ /* 0x000fe2000bf45270 */
[----:B------:R-:W-:Y:S01]  /*32d0*/  PLOP3.LUT P0, PT, PT, PT, UP1, 0x80, 0x8 ;  /* 0x000000000008781c */ /* 0x000fe20003f0f018 */
[----:B------:R-:W-:Y:S02]  /*32e0*/  ULEA UR26, UR14, UR11, 0x9 ;  /* 0x0000000b0e1a7291 */ /* 0x000fe4000f8e48ff */
[----:B------:R-:W-:Y:S02]  /*32f0*/  USEL UR13, URZ, 0x1, UP2 ;  /* 0x00000001ff0d7887 */ /* 0x000fe40009000000 */
[----:B------:R-:W-:Y:S02]  /*3300*/  USEL UR17, UR17, URZ, UP2 ;  /* 0x000000ff11117287 */ /* 0x000fe40009000000 */
[----:B------:R-:W-:Y:S02]  /*3310*/  UIADD3 UR30, UPT, UPT, UR24, 0x2, URZ ;  /* 0x00000002181e7890 */ /* 0x000fe4000fffe0ff */
[----:B------:R-:W-:Y:S01]  /*3320*/  @UP1 ULEA UR4, UR17, UR6, 0x3 ;  /* 0x0000000611041291 */ /* 0x000fe2000f8e18ff */
[----:B------:R-:W-:Y:S01]  /*3330*/  LOP3.LUT R8, R8, UR13, RZ, 0x3c, !PT ;  /* 0x0000000d08087c12 */ /* 0x000fe2000f8e3cff */
[----:B------:R-:W-:Y:S02]  /*3340*/  UIADD3 UR28, UPT, UPT, UR26, 0x2, URZ ;  /* 0x000000021a1c7890 */ /* 0x000fe4000fffe0ff */
[----:B------:R-:W-:Y:S01]  /*3350*/  UIADD3 UR7, UPT, UPT, UR7, 0x30, URZ ;  /* 0x0000003007077890 */ /* 0x000fe2000fffe0ff */
[----:B-1----:R-:W-:Y:S01]  /*3360*/  @P0 SHF.L.U32 R0, R8, 0x1f, RZ ;  /* 0x0000001f08000819 */ /* 0x002fe200000006ff */
[----:B------:R-:W-:Y:S01]  /*3370*/  UMOV UR25, 0x80004020 ;  /* 0x8000402000197882 */ /* 0x000fe20000000000 */
[----:B------:R-:W-:Y:S01]  /*3380*/  UMOV UR27, 0x80004020 ;  /* 0x80004020001b7882 */ /* 0x000fe20000000000 */
[----:B------:R-:W-:Y:S01]  /*3390*/  UMOV UR31, 0x80004020 ;  /* 0x80004020001f7882 */ /* 0x000fe20000000000 */
[----:B------:R2:W4:Y:S01]  /*33a0*/  @P0 SYNCS.PHASECHK.TRANS64.TRYWAIT P2, [UR4], R0 ;  /* 0x00000000ff0005a7 */ /* 0x0005220008041104 */
[----:B------:R-:W-:Y:S01]  /*33b0*/  UIADD3 UR15, UPT, UPT, UR15, -0x1, URZ ;  /* 0xffffffff0f0f7890 */ /* 0x000fe2000fffe0ff */
[----:B------:R2:W-:Y:S01]  /*33c0*/  UTCHMMA gdesc[UR26], gdesc[UR24], tmem[UR9], tmem[UR22], idesc[UR23], UP4 ;  /* 0x00ff16181a0075ea */ /* 0x0005e2000a000009 */
[----:B------:R-:W-:Y:S01]  /*33d0*/  UPLOP3.LUT UP4, UPT, UPT, UPT, UPT, 0x80, 0x8 ;  /* 0x000000000008789c */ /* 0x000fe20003f8f070 */
[----:B------:R-:W-:Y:S01]  /*33e0*/  UMOV UR29, 0x80004020 ;  /* 0x80004020001d7882 */ /* 0x000fe20000000000 */
[----:B------:R-:W-:Y:S01]  /*33f0*/  UMOV UR14, UR17 ;  /* 0x00000011000e7c82 */ /* 0x000fe20008000000 */
[----:B------:R2:W-:Y:S01]  /*3400*/  UTCHMMA gdesc[UR28], gdesc[UR30], tmem[UR9], tmem[UR20], idesc[UR21], UPT ;  /* 0x00ff141e1c0075ea */ /* 0x0005e2000b800009 */
[----:B------:R2:W-:Y:S01]  /*3410*/  UTCBAR [UR7], URZ ;  /* 0x000000ff070073e9 */ /* 0x0005e200080000ff */
[----:B------:R-:W-:Y:S06]  /*3420*/  BRA.U UP0, `(.L_x_60) ;  /* 0xfffffffd00787547 */ /* 0x000fec000b83ffff */
.L_x_57:
[----:B------:R-:W-:Y:S01]  /*3430*/  UIADD3 UR18, UPT, UPT, UR18, 0x1, URZ ;  /* 0x0000000112127890 */ /* 0x000fe2000fffe0ff */
[C---:B------:R-:W-:Y:S01]  /*3440*/  ISETP.NE.AND P0, PT, R10.reuse, 0x2, PT ;  /* 0x000000020a00780c */ /* 0x040fe20003f05270 */
[----:B------:R-:W-:Y:S02]  /*3450*/  UIADD3 UR8, UPT, UPT, UR8, 0xd0, URZ ;  /* 0x000000d008087890 */ /* 0x000fe4000fffe0ff */
[----:B------:R-:W-:Y:S01]  /*3460*/  UISETP.NE.AND UP0, UPT, UR18, 0x2, UPT ;  /* 0x000000021200788c */ /* 0x000fe2000bf05270 */
[----:B-12---:R-:W-:Y:S02]  /*3470*/  SEL R0, RZ, 0x1, P0 ;  /* 0x00000001ff007807 */ /* 0x006fe40000000000 */
[----:B------:R-:W-:Y:S01]  /*3480*/  SEL R10, R10, RZ, P0 ;  /* 0x000000ff0a0a7207 */ /* 0x000fe20000000000 */
[----:B------:R-:W-:Y:S01]  /*3490*/  USEL UR4, URZ, 0x1, UP0 ;  /* 0x00000001ff047887 */ /* 0x000fe20008000000 */
[----:B------:R-:W-:Y:S01]  /*34a0*/  LOP3.LUT R9, R9, R0, RZ, 0x3c, !PT ;  /* 0x0000000009097212 */ /* 0x000fe200078e3cff */
[----:B------:R-:W-:Y:S01]  /*34b0*/  USEL UR18, UR18, URZ, UP0 ;  /* 0x000000ff12127287 */ /* 0x000fe20008000000 */
[----:B------:R1:W-:Y:S03]  /*34c0*/  UTCBAR [UR8], URZ ;  /* 0x000000ff080073e9 */ /* 0x0003e600080000ff */
[----:B------:R-:W-:Y:S01]  /*34d0*/  LOP3.LUT R11, R11, UR4, RZ, 0x3c, !PT ;  /* 0x000000040b0b7c12 */ /* 0x000fe2000f8e3cff */
[----:B------:R-:W-:Y:S07]  /*34e0*/  @P1 BRA `(.L_x_61) ;  /* 0xfffffff800c81947 */ /* 0x000fee000383ffff */
[----:B------:R-:W2:Y:S01]  /*34f0*/  S2UR UR4, SR_CgaCtaId ;  /* 0x00000000000479c3 */ /* 0x000ea20000008800 */
[----:B------:R-:W-:Y:S01]  /*3500*/  ELECT P0, URZ, PT ;  /* 0x0000000000ff782f */ /* 0x000fe20003800000 */
[----:B------:R-:W-:Y:S01]  /*3510*/  IMAD.MOV.U32 R0, RZ, RZ, 0x1 ;  /* 0x00000001ff007424 */ /* 0x000fe200078e00ff */
[----:B------:R-:W-:Y:S01]  /*3520*/  UIADD3 UR6, UPT, UPT, UR6, 0xe0, URZ ;  /* 0x000000e006067890 */ /* 0x000fe2000fffe0ff */
[----:B------:R-:W-:Y:S01]  /*3530*/  SHF.L.U32 R3, R11, 0x1f, RZ ;  /* 0x0000001f0b037819 */ /* 0x000fe200000006ff */
[----:B------:R-:W-:-:S03]  /*3540*/  UMOV UR5, 0x40 ;  /* 0x0000004000057882 */ /* 0x000fc60000000000 */
[----:B------:R-:W-:Y:S01]  /*3550*/  UVIRTCOUNT.DEALLOC.SMPOOL 0x80 ;  /* 0x000000800000784c */ /* 0x000fe20000000000 */
[----:B--2---:R-:W-:Y:S02]  /*3560*/  ULEA UR4, UR4, UR5, 0x18 ;  /* 0x0000000504047291 */ /* 0x004fe4000f8ec0ff */
[----:B------:R-:W-:-:S07]  /*3570*/  ULEA UR5, UR18, UR6, 0x3 ;  /* 0x0000000612057291 */ /* 0x000fce000f8e18ff */
[----:B------:R2:W-:Y:S02]  /*3580*/  @P0 STS.U8 [UR4+0x1c], R0 ;  /* 0x00001c00ff000988 */ /* 0x0005e40008000004 */
[----:B------:R-:W3:Y:S02]  /*3590*/  SYNCS.PHASECHK.TRANS64.TRYWAIT P0, [UR5], R3 ;  /* 0x00000003ff0075a7 */ /* 0x000ee40008001105 */
[----:B--23--:R-:W-:Y:S05]  /*35a0*/  @!P0 BRA `(.L_x_62) ;  /* 0x0000007c003c8947 */ /* 0x00cfea0003800000 */
.L_x_155:
[----:B------:R-:W-:-:S04]  /*35b0*/  UIADD3 UR7, UPT, UPT, UR18, 0x1, URZ ;  /* 0x0000000112077890 */ /* 0x000fc8000fffe0ff */
[----:B------:R-:W-:-:S04]  /*35c0*/  UISETP.NE.AND UP0, UPT, UR7, 0x2, UPT ;  /* 0x000000020700788c */ /* 0x000fc8000bf05270 */
[----:B------:R-:W-:Y:S02]  /*35d0*/  USEL UR5, URZ, 0x1, UP0 ;  /* 0x00000001ff057887 */ /* 0x000fe40008000000 */
[----:B------:R-:W-:-:S04]  /*35e0*/  USEL UR7, UR7, URZ, UP0 ;  /* 0x000000ff07077287 */ /* 0x000fc80008000000 */
[----:B------:R-:W-:Y:S01]  /*35f0*/  ULEA UR7, UR7, UR6, 0x3 ;  /* 0x0000000607077291 */ /* 0x000fe2000f8e18ff */
[----:B--2---:R-:W-:-:S04]  /*3600*/  LOP3.LUT R3, R11, UR5, RZ, 0x3c, !PT ;  /* 0x000000050b037c12 */ /* 0x004fc8000f8e3cff */
[----:B------:R-:W-:-:S04]  /*3610*/  SHF.L.U32 R3, R3, 0x1f, RZ ;  /* 0x0000001f03037819 */ /* 0x000fc800000006ff */
[----:B------:R-:W2:Y:S02]  /*3620*/  SYNCS.PHASECHK.TRANS64.TRYWAIT P0, [UR7], R3 ;  /* 0x00000003ff0075a7 */ /* 0x000ea40008001107 */
[----:B--2---:R-:W-:Y:S05]  /*3630*/  @!P0 BRA `(.L_x_63) ;  /* 0x0000007c00308947 */ /* 0x004fea0003800000 */
.L_x_157:
[----:B------:R-:W-:Y:S01]  /*3640*/  NOP ;  /* 0x0000000000007918 */ /* 0x000fe20000000000 */
[----:B--2---:R-:W2:Y:S01]  /*3650*/  LDS R0, [UR4+0x14] ;  /* 0x00001404ff007984 */ /* 0x004ea20008000800 */
[----:B------:R-:W-:Y:S01]  /*3660*/  ULOP3.LUT UR6, UR19, 0xffff, URZ, 0xc0, !UPT ;  /* 0x0000ffff13067892 */ /* 0x000fe2000f8ec0ff */
[----:B-1----:R-:W-:Y:S01]  /*3670*/  UMOV UR8, 0xffff ;  /* 0x0000ffff00087882 */ /* 0x002fe20000000000 */
[----:B------:R-:W-:Y:S02]  /*3680*/  UMOV UR5, 0x1 ;  /* 0x0000000100057882 */ /* 0x000fe40000000000 */
[----:B------:R-:W-:-:S04]  /*3690*/  USHF.R.U32.HI UR6, URZ, 0x5, UR6 ;  /* 0x00000005ff067899 */ /* 0x000fc80008011606 */
[----:B------:R-:W-:Y:S02]  /*36a0*/  USHF.L.U32 UR8, UR8, UR6, URZ ;  /* 0x0000000608087299 */ /* 0x000fe400080006ff */
[----:B------:R-:W-:-:S04]  /*36b0*/  USHF.L.U32 UR5, UR5, UR6, URZ ;  /* 0x0000000605057299 */ /* 0x000fc800080006ff */
[----:B--2---:R-:W-:-:S04]  /*36c0*/  LOP3.LUT R0, R0, UR8, RZ, 0xc0, !PT ;  /* 0x0000000800007c12 */ /* 0x004fc8000f8ec0ff */
[----:B------:R-:W-:-:S13]  /*36d0*/  ISETP.NE.AND P0, PT, R0, UR8, PT ;  /* 0x0000000800007c0c */ /* 0x000fda000bf05270 */
[----:B------:R-:W-:Y:S05]  /*36e0*/  @P0 BRA `(.L_x_64) ;  /* 0x0000000000580947 */ /* 0x000fea0003800000 */
[----:B------:R-:W1:Y:S02]  /*36f0*/  LDS R0, [UR4+0x18] ;  /* 0x00001804ff007984 */ /* 0x000e640008000800 */
[----:B-1----:R-:W-:-:S04]  /*3700*/  LOP3.LUT R0, R0, UR5, RZ, 0xc0, !PT ;  /* 0x0000000500007c12 */ /* 0x002fc8000f8ec0ff */
[----:B------:R-:W-:-:S13]  /*3710*/  ISETP.NE.AND P0, PT, R0, UR5, PT ;  /* 0x0000000500007c0c */ /* 0x000fda000bf05270 */
[----:B------:R-:W-:Y:S05]  /*3720*/  @P0 BRA `(.L_x_65) ;  /* 0x00000000003c0947 */ /* 0x000fea0003800000 */
[----:B------:R-:W1:Y:S01]  /*3730*/  S2R R2, SR_LANEID ;  /* 0x0000000000027919 */ /* 0x000e620000000000 */
[----:B------:R-:W-:Y:S01]  /*3740*/  ULOP3.LUT UR8, URZ, UR8, URZ, 0x33, !UPT ;  /* 0x00000008ff087292 */ /* 0x000fe2000f8e33ff */
[----:B------:R-:W-:Y:S01]  /*3750*/  LOP3.LUT R4, RZ, UR5, RZ, 0x33, !PT ;  /* 0x00000005ff047c12 */ /* 0x000fe2000f8e33ff */
[----:B------:R-:W-:Y:S02]  /*3760*/  VOTEU.ANY UR7, UPT, PT ;  /* 0x0000000000077886 */ /* 0x000fe400038e0100 */
[----:B------:R-:W-:Y:S01]  /*3770*/  UFLO.U32 UR7, UR7 ;  /* 0x00000007000772bd */ /* 0x000fe200080e0000 */
[----:B------:R-:W2:Y:S01]  /*3780*/  REDUX UR5, R4 ;  /* 0x00000000040573c4 */ /* 0x000ea20000000000 */
[----:B------:R-:W-:-:S06]  /*3790*/  IMAD.U32 R0, RZ, RZ, UR8 ;  /* 0x00000008ff007e24 */ /* 0x000fcc000f8e00ff */
[----:B------:R3:W-:Y:S01]  /*37a0*/  UTCATOMSWS.AND URZ, UR8 ;  /* 0x0000000800ff79e3 */ /* 0x0007e20008000000 */
[----:B------:R-:W4:Y:S01]  /*37b0*/  REDUX UR6, R0 ;  /* 0x00000000000673c4 */ /* 0x000f220000000000 */
[----:B-1----:R-:W-:Y:S01]  /*37c0*/  ISETP.EQ.U32.AND P0, PT, R2, UR7, PT ;  /* 0x0000000702007c0c */ /* 0x002fe2000bf02070 */
[----:B--2---:R-:W-:Y:S01]  /*37d0*/  IMAD.U32 R2, RZ, RZ, UR5 ;  /* 0x00000005ff027e24 */ /* 0x004fe2000f8e00ff */
[----:B----4-:R-:W-:-:S11]  /*37e0*/  MOV R3, UR6 ;  /* 0x0000000600037c02 */ /* 0x010fd60008000f00 */
[----:B------:R3:W-:Y:S04]  /*37f0*/  @P0 ATOMS.AND RZ, [UR4+0x14], R3 ;  /* 0x00001403ffff098c */ /* 0x0007e8000a800004 */
[----:B------:R3:W-:Y:S01]  /*3800*/  @P0 ATOMS.AND RZ, [UR4+0x18], R2 ;  /* 0x00001802ffff098c */ /* 0x0007e2000a800004 */
[----:B------:R-:W-:Y:S05]  /*3810*/  BRA `(.L_x_66) ;  /* 0x0000000000147947 */ /* 0x000fea0003800000 */
.L_x_65:
[----:B------:R-:W-:Y:S02]  /*3820*/  MOV R2, 0x3840 ;  /* 0x0000384000027802 */ /* 0x000fe40000000f00 */
[----:B----45:R-:W-:Y:S05]  /*3830*/  CALL.REL.NOINC `($__internal_0_$__cuda_sm10x_tcgen05_guardrail_trap_col_being_dealloced_not_returned_by_alloc) ;  /* 0x0000008000187944 */ /* 0x030fea0003c00000 */
[----:B------:R-:W-:Y:S05]  /*3840*/  BRA `(.L_x_66) ;  /* 0x0000000000087947 */ /* 0x000fea0003800000 */
.L_x_64:
[----:B------:R-:W-:Y:S02]  /*3850*/  MOV R2, 0x3870 ;  /* 0x0000387000027802 */ /* 0x000fe40000000f00 */
[----:B----45:R-:W-:Y:S05]  /*3860*/  CALL.REL.NOINC `($__internal_2_$__cuda_sm10x_tcgen05_guardrail_trap_unallocated_columns_being_dealloced) ;  /* 0x0000008000247944 */ /* 0x030fea0003c00000 */
.L_x_66:
[----:B------:R-:W-:Y:S01]  /*3870*/  NOP ;  /* 0x0000000000007918 */ /* 0x000fe20000000000 */
[----:B---3--:R-:W-:Y:S05]  /*3880*/  EXIT ;  /* 0x000000000000794d */ /* 0x008fea0003800000 */
.L_x_50:
[----:B------:R-:W-:-:S09]  /*3890*/  UISETP.NE.OR UP2, UPT, UR8, 0x3, !UP2 ;  /* 0x000000030800788c */ /* 0x000fd2000d745670 */
[----:B------:R-:W-:Y:S05]  /*38a0*/  BRA.U UP2, `(.L_x_67) ;  /* 0x0000001102147547 */ /* 0x000fea000b800000 */
[----:B------:R-:W1:Y:S01]  /*38b0*/  LDC R0, c[0x0][0xb30] ;  /* 0x0002cc00ff007b82 */ /* 0x000e620000000800 */
[----:B------:R-:W2:Y:S01]  /*38c0*/  LDCU.64 UR8, c[0x0][0x888] ;  /* 0x00011100ff0877ac */ /* 0x000ea20008000a00 */
[----:B------:R-:W-:Y:S02]  /*38d0*/  HFMA2 R29, -RZ, RZ, 0, 0 ;  /* 0x00000000ff1d7431 */ /* 0x000fe400000001ff */
[----:B------:R-:W-:Y:S01]  /*38e0*/  IMAD.MOV.U32 R31, RZ, RZ, 0x1 ;  /* 0x00000001ff1f7424 */ /* 0x000fe200078e00ff */
[----:B------:R-:W-:Y:S01]  /*38f0*/  MOV R23, 0x4000 ;  /* 0x0000400000177802 */ /* 0x000fe20000000f00 */
[----:B------:R-:W4:Y:S01]  /*3900*/  LDCU.64 UR4, c[0x0][0x890] ;  /* 0x00011200ff0477ac */ /* 0x000f220008000a00 */
[----:B------:R-:W-:Y:S01]  /*3910*/  IMAD.MOV.U32 R30, RZ, RZ, RZ ;  /* 0x000000ffff1e7224 */ /* 0x000fe200078e00ff */
[----:B------:R-:W3:Y:S01]  /*3920*/  LDC R19, c[0x0][0x370] ;  /* 0x0000dc00ff137b82 */ /* 0x000ee20000000800 */
[----:B------:R-:W-:Y:S01]  /*3930*/  UMOV UR7, 0x400 ;  /* 0x0000040000077882 */ /* 0x000fe20000000000 */
[----:B------:R-:W-:-:S02]  /*3940*/  UPLOP3.LUT UP1, UPT, UPT, UPT, UPT, 0x40, 0x4 ;  /* 0x000000000004789c */ /* 0x000fc40003f2e870 */
[----:B------:R-:W-:-:S04]  /*3950*/  ULEA UR7, UR37, UR7, 0x18 ;  /* 0x0000000725077291 */ /* 0x000fc8000f8ec0ff */
[----:B------:R-:W3:Y:S01]  /*3960*/  LDC R2, c[0x0][0xb0c] ;  /* 0x0002c300ff027b82 */ /* 0x000ee20000000800 */
[----:B------:R-:W-:Y:S02]  /*3970*/  UIADD3 UR13, UPT, UPT, UR7, 0x78, URZ ;  /* 0x00000078070d7890 */ /* 0x000fe4000fffe0ff */
[----:B--2---:R-:W-:Y:S02]  /*3980*/  UISETP.NE.U32.AND UP2, UPT, UR8, URZ, UPT ;  /* 0x000000ff0800728c */ /* 0x004fe4000bf45070 */
[----:B------:R-:W-:Y:S02]  /*3990*/  UIADD3 UR33, UPT, UPT, UR7, 0x60, URZ ;  /* 0x0000006007217890 */ /* 0x000fe4000fffe0ff */
[----:B----4-:R-:W-:Y:S01]  /*39a0*/  UISETP.NE.U32.AND UP3, UPT, UR4, URZ, UPT ;  /* 0x000000ff0400728c */ /* 0x010fe2000bf65070 */
[----:B------:R-:W2:Y:S01]  /*39b0*/  LDC R18, c[0x0][0xb20] ;  /* 0x0002c800ff127b82 */ /* 0x000ea20000000800 */
[----:B-1----:R-:W-:Y:S01]  /*39c0*/  ISETP.NE.AND P1, PT, R0, 0x1, PT ;  /* 0x000000010000780c */ /* 0x002fe20003f25270 */
[----:B------:R-:W-:-:S02]  /*39d0*/  UISETP.NE.AND.EX UP2, UPT, UR9, URZ, UPT, UP2 ;  /* 0x000000ff0900728c */ /* 0x000fc4000bf45320 */
[----:B------:R-:W-:Y:S02]  /*39e0*/  UIADD3 UR25, UPT, UPT, UR7, 0x68, URZ ;  /* 0x0000006807197890 */ /* 0x000fe4000fffe0ff */
[----:B------:R-:W-:Y:S02]  /*39f0*/  UIADD3 UR17, UPT, UPT, UR7, 0x70, URZ ;  /* 0x0000007007117890 */ /* 0x000fe4000fffe0ff */
[----:B------:R-:W1:Y:S01]  /*3a00*/  LDC.64 R32, c[0x0][0x348] ;  /* 0x0000d200ff207b82 */ /* 0x000e620000000a00 */
[----:B------:R-:W-:Y:S02]  /*3a10*/  UPRMT UR13, UR37, 0x654, UR13 ;  /* 0x00000654250d7896 */ /* 0x000fe4000800000d */
[----:B------:R-:W-:-:S05]  /*3a20*/  UISETP.NE.AND.EX UP3, UPT, UR5, URZ, UPT, UP3 ;  /* 0x000000ff0500728c */ /* 0x000fca000bf65330 */
[----:B------:R-:W4:Y:S08]  /*3a30*/  LDC.64 R16, c[0x0][0xb10] ;  /* 0x0002c400ff107b82 */ /* 0x000f300000000a00 */
[----:B------:R-:W1:Y:S08]  /*3a40*/  LDC.64 R6, c[0x0][0xb18] ;  /* 0x0002c600ff067b82 */ /* 0x000e700000000a00 */
[----:B------:R-:W1:Y:S08]  /*3a50*/  LDC.64 R4, c[0x0][0xb28] ;  /* 0x0002ca00ff047b82 */ /* 0x000e700000000a00 */
[----:B--23--:R-:W1:Y:S02]  /*3a60*/  LDC R22, c[0x0][0x374] ;  /* 0x0000dd00ff167b82 */ /* 0x00ce640000000800 */
.L_x_78:
[C---:B------:R-:W-:Y:S02]  /*3a70*/  LEA R0, R30.reuse, UR7, 0x3 ;  /* 0x000000071e007c11 */ /* 0x040fe4000f8e18ff */
[----:B------:R-:W-:Y:S02]  /*3a80*/  SHF.L.U32 R3, R29, 0x1f, RZ ;  /* 0x0000001f1d037819 */ /* 0x000fe400000006ff */
[----:B------:R-:W-:Y:S02]  /*3a90*/  LEA R24, R30, UR7, 0x4 ;  /* 0x000000071e187c11 */ /* 0x000fe4000f8e20ff */
[----:B--2---:R-:W2:Y:S02]  /*3aa0*/  SYNCS.PHASECHK.TRANS64.TRYWAIT P0, [R0+URZ+0xb0], R3 ;  /* 0x0000b003000075a7 */ /* 0x004ea400080011ff */
[----:B--2---:R-:W-:Y:S05]  /*3ab0*/  @!P0 BRA `(.L_x_68) ;  /* 0x0000007800288947 */ /* 0x004fea0003800000 */
.L_x_158:
[----:B------:R-:W-:Y:S01]  /*3ac0*/  ISETP.GE.AND P0, PT, R72, 0x1, PT ;  /* 0x000000014800780c */ /* 0x000fe20003f06270 */
[----:B------:R-:W3:Y:S01]  /*3ad0*/  LDS.128 R24, [R24+0x120] ;  /* 0x0001200018187984 */ /* 0x000ee20000000c00 */
[----:B--2---:R-:W-:Y:S01]  /*3ae0*/  VIADD R0, R0, 0xc0 ;  /* 0x000000c000007836 */ /* 0x004fe20000000000 */
[----:B------:R-:W-:Y:S01]  /*3af0*/  @!PT LDS RZ, [RZ] ;  /* 0x00000000fffff984 */ /* 0x000fe20000000800 */
[----:B------:R-:W-:Y:S01]  /*3b00*/  @!PT LDS RZ, [RZ] ;  /* 0x00000000fffff984 */ /* 0x000fe20000000800 */
[----:B------:R-:W-:Y:S01]  /*3b10*/  @!PT LDS RZ, [RZ] ;  /* 0x00000000fffff984 */ /* 0x000fe20000000800 */
[----:B------:R-:W-:Y:S01]  /*3b20*/  @!PT LDS RZ, [RZ] ;  /* 0x00000000fffff984 */ /* 0x000fe20000000800 */
[----:B------:R2:W-:Y:S06]  /*3b30*/  MEMBAR.ALL.CTA ;  /* 0x0000000000007992 */ /* 0x0005ec0000008000 */
[----:B--2---:R-:W2:Y:S01]  /*3b40*/  FENCE.VIEW.ASYNC.S ;  /* 0x00000000000073c6 */ /* 0x004ea20000000000 */
[----:B------:R-:W-:Y:S04]  /*3b50*/  PRMT R0, RZ, 0x654, R0 ;  /* 0x00000654ff007816 */ /* 0x000fe80000000000 */
[----:B--2---:R2:W-:Y:S01]  /*3b60*/  SYNCS.ARRIVE.TRANS64.RED.A1T0 RZ, [R0+URZ], RZ ;  /* 0x000000ff00ff79a7 */ /* 0x0045e200081004ff */
[----:B---3--:R-:W-:Y:S11]  /*3b70*/  LOP3.LUT P3, RZ, R26, 0x1, RZ, 0xc0, !PT ;  /* 0x000000011aff7812 */ /* 0x008ff6000786c0ff */
[----:B------:R-:W-:Y:S02]  /*3b80*/  @!UPT UIADD3 URZ, UPT, UPT, URZ, URZ, URZ ;  /* 0x000000fffffff290 */ /* 0x000fe4000fffe0ff */
[----:B------:R-:W-:Y:S02]  /*3b90*/  @P3 MOV R13, R24 ;  /* 0x00000018000d3202 */ /* 0x000fe40000000f00 */
[----:B------:R-:W-:Y:S01]  /*3ba0*/  @P3 LOP3.LUT R8, R25, 0xffff, RZ, 0xc0, !PT ;  /* 0x0000ffff19083812 */ /* 0x000fe200078ec0ff */
[----:B--2---:R-:W-:Y:S06]  /*3bb0*/  @!P0 BRA `(.L_x_69) ;  /* 0x0000000000a48947 */ /* 0x004fec0003800000 */
[----:B-1----:R-:W-:Y:S01]  /*3bc0*/  IMAD.HI.U32 R35, R22, R7, RZ ;  /* 0x0000000716237227 */ /* 0x002fe200078e00ff */
[----:B------:R-:W-:Y:S02]  /*3bd0*/  ISETP.NE.AND P0, PT, R6, 0x1, PT ;  /* 0x000000010600780c */ /* 0x000fe40003f05270 */
[----:B------:R-:W-:Y:S01]  /*3be0*/  ISETP.NE.AND P2, PT, R72, 0x1, PT ;  /* 0x000000014800780c */ /* 0x000fe20003f45270 */
[----:B----4-:R-:W-:Y:S01]  /*3bf0*/  IMAD.HI.U32 R34, R19, R16, RZ ;  /* 0x0000001013227227 */ /* 0x010fe200078e00ff */
[----:B------:R-:W-:Y:S02]  /*3c00*/  SHF.R.U32.HI R35, RZ, R18, R35 ;  /* 0x00000012ff237219 */ /* 0x000fe40000011623 */
[----:B------:R-:W-:Y:S01]  /*3c10*/  ISETP.NE.AND P4, PT, R2, 0x1, PT ;  /* 0x000000010200780c */ /* 0x000fe20003f85270 */
[----:B------:R-:W-:Y:S01]  /*3c20*/  IMAD.HI.U32 R36, R13, R16, RZ ;  /* 0x000000100d247227 */ /* 0x000fe200078e00ff */
[----:B------:R-:W-:Y:S02]  /*3c30*/  SHF.R.U32.HI R34, RZ, R17, R34 ;  /* 0x00000011ff227219 */ /* 0x000fe40000011622 */
[----:B------:R-:W-:Y:S01]  /*3c40*/  SEL R3, R22, R35, !P0 ;  /* 0x0000002316037207 */ /* 0x000fe20004000000 */
[C---:B------:R-:W-:Y:S01]  /*3c50*/  IMAD.HI.U32 R35, R8.reuse, R7, RZ ;  /* 0x0000000708237227 */ /* 0x040fe200078e00ff */
[----:B------:R-:W-:Y:S02]  /*3c60*/  SEL R11, R19, R34, !P4 ;  /* 0x00000022130b7207 */ /* 0x000fe40006000000 */
[----:B------:R-:W-:Y:S01]  /*3c70*/  SHF.R.U32.HI R36, RZ, R17, R36 ;  /* 0x00000011ff247219 */ /* 0x000fe20000011624 */
[----:B------:R-:W-:Y:S01]  /*3c80*/  IMAD.HI.U32 R38, R3, R4, RZ ;  /* 0x0000000403267227 */ /* 0x000fe200078e00ff */
[----:B------:R-:W-:Y:S03]  /*3c90*/  SHF.R.U32.HI R35, RZ, R18, R35 ;  /* 0x00000012ff237219 */ /* 0x000fe60000011623 */
[----:B------:R-:W-:Y:S01]  /*3ca0*/  IMAD.HI.U32 R34, R11, R4, RZ ;  /* 0x000000040b227227 */ /* 0x000fe200078e00ff */
[----:B------:R-:W-:Y:S02]  /*3cb0*/  @P2 SHF.R.U32.HI R3, RZ, R5, R38 ;  /* 0x00000005ff032219 */ /* 0x000fe40000011626 */
[----:B------:R-:W-:Y:S02]  /*3cc0*/  SEL R9, R8, R35, !P0 ;  /* 0x0000002308097207 */ /* 0x000fe40004000000 */
[----:B------:R-:W-:Y:S01]  /*3cd0*/  @P2 SHF.R.U32.HI R11, RZ, R5, R34 ;  /* 0x00000005ff0b2219 */ /* 0x000fe20000011622 */
[C---:B------:R-:W-:Y:S01]  /*3ce0*/  IMAD R10, R72.reuse, R3, RZ ;  /* 0x00000003480a7224 */ /* 0x040fe200078e02ff */
[----:B------:R-:W-:Y:S01]  /*3cf0*/  SEL R3, R13, R36, !P4 ;  /* 0x000000240d037207 */ /* 0x000fe20006000000 */
[C---:B------:R-:W-:Y:S03]  /*3d00*/  IMAD.HI.U32 R14, R9.reuse, R4, RZ ;  /* 0x00000004090e7227 */ /* 0x040fe600078e00ff */
[----:B------:R-:W-:Y:S01]  /*3d10*/  ISETP.GE.AND P0, PT, R9, R10, PT ;  /* 0x0000000a0900720c */ /* 0x000fe20003f06270 */
[C---:B------:R-:W-:Y:S01]  /*3d20*/  IMAD R12, R72.reuse, R11, RZ ;  /* 0x0000000b480c7224 */ /* 0x040fe200078e02ff */
[-C--:B------:R-:W-:Y:S04]  /*3d30*/  SHF.R.U32.HI R14, RZ, R5.reuse, R14 ;  /* 0x00000005ff0e7219 */ /* 0x080fe8000001160e */
[----:B------:R-:W-:Y:S02]  /*3d40*/  ISETP.GE.OR P0, PT, R3, R12, P0 ;  /* 0x0000000c0300720c */ /* 0x000fe40000706670 */
[----:B------:R-:W-:Y:S05]  /*3d50*/  SEL R15, R9, R14, !P2 ;  /* 0x0000000e090f7207 */ /* 0x000fea0005000000 */
[----:B------:R-:W-:Y:S04]  /*3d60*/  IMAD.MOV R14, RZ, RZ, -R15 ;  /* 0x000000ffff0e7224 */ /* 0x000fe800078e0a0f */
[----:B------:R-:W-:Y:S02]  /*3d70*/  IMAD R14, R72, R14, R9 ;  /* 0x0000000e480e7224 */ /* 0x000fe400078e0209 */
[C---:B------:R-:W-:Y:S05]  /*3d80*/  @!P0 IMAD.HI.U32 R10, R3.reuse, R4, RZ ;  /* 0x00000004030a8227 */ /* 0x040fea00078e00ff */
[----:B------:R-:W-:Y:S04]  /*3d90*/  @!P0 SHF.R.U32.HI R10, RZ, R5, R10 ;  /* 0x00000005ff0a8219 */ /* 0x000fe8000001160a */
[----:B------:R-:W-:Y:S01]  /*3da0*/  @!P0 SEL R0, R3, R10, !P2 ;  /* 0x0000000a03008207 */ /* 0x000fe20005000000 */
[----:B------:R-:W-:Y:S03]  /*3db0*/  IMAD.MOV R10, RZ, RZ, -R3 ;  /* 0x000000ffff0a7224 */ /* 0x000fe600078e0a03 */
[----:B------:R-:W-:Y:S01]  /*3dc0*/  @!P0 IADD3 R15, PT, PT, R15, -R0, RZ ;  /* 0x800000000f0f8210 */ /* 0x000fe20007ffe0ff */
[----:B------:R-:W-:Y:S01]  /*3dd0*/  @!P0 IMAD R0, R11, R14, R0 ;  /* 0x0000000e0b008224 */ /* 0x000fe200078e0200 */
[----:B------:R-:W-:Y:S01]  /*3de0*/  IADD3 R11, PT, PT, -R9, RZ, RZ ;  /* 0x000000ff090b7210 */ /* 0x000fe20007ffe1ff */
[----:B------:R-:W-:Y:S02]  /*3df0*/  IMAD R13, R2, R10, R13 ;  /* 0x0000000a020d7224 */ /* 0x000fe400078e020d */
[----:B------:R-:W-:Y:S02]  /*3e00*/  @!P0 IMAD R9, R15, R72, R3 ;  /* 0x000000480f098224 */ /* 0x000fe400078e0203 */
[----:B------:R-:W-:Y:S02]  /*3e10*/  @!P0 IMAD.MOV.U32 R3, RZ, RZ, R0 ;  /* 0x000000ffff038224 */ /* 0x000fe400078e0000 */
[----:B------:R-:W-:Y:S02]  /*3e20*/  IMAD R8, R6, R11, R8 ;  /* 0x0000000b06087224 */ /* 0x000fe400078e0208 */
[----:B------:R-:W-:Y:S02]  /*3e30*/  IMAD R13, R3, R2, R13 ;  /* 0x00000002030d7224 */ /* 0x000fe400078e020d */
[----:B------:R-:W-:Y:S02]  /*3e40*/  IMAD R8, R9, R6, R8 ;  /* 0x0000000609087224 */ /* 0x000fe400078e0208 */
.L_x_69:
[----:B------:R-:W-:Y:S05]  /*3e50*/  BRA.U UP1, `(.L_x_70) ;  /* 0x0000000101107547 */ /* 0x000fea000b800000 */
[----:B------:R-:W-:Y:S04]  /*3e60*/  MOV R0, UR6 ;  /* 0x0000000600007c02 */ /* 0x000fe80008000f00 */
[----:B------:R-:W-:Y:S04]  /*3e70*/  SHF.L.U32 R3, R0, 0x1f, RZ ;  /* 0x0000001f00037819 */ /* 0x000fe800000006ff */
[----:B------:R-:W2:Y:S02]  /*3e80*/  SYNCS.PHASECHK.TRANS64.TRYWAIT P0, [UR7+0xa8], R3 ;  /* 0x0000a803ff0075a7 */ /* 0x000ea40008001107 */
[----:B--2---:R-:W-:Y:S05]  /*3e90*/  @!P0 BRA `(.L_x_71) ;  /* 0x0000007400448947 */ /* 0x004fea0003800000 */
.L_x_70:
[----:B------:R-:W-:Y:S02]  /*3ea0*/  R2UR UR35, R21 ;  /* 0x00000000152372ca */ /* 0x000fe400000e0000 */
[----:B------:R-:W-:Y:S02]  /*3eb0*/  R2UR UR34, R20 ;  /* 0x00000000142272ca */ /* 0x000fe400000e0000 */
[----:B------:R-:W-:Y:S02]  /*3ec0*/  ISETP.NE.U32.AND P2, PT, RZ, UR4, PT ;  /* 0x00000004ff007c0c */ /* 0x000fe4000bf45070 */
[----:B------:R-:W-:Y:S02]  /*3ed0*/  SHF.L.U32 R12, R31, 0x1f, RZ ;  /* 0x0000001f1f0c7819 */ /* 0x000fe400000006ff */
[----:B------:R-:W-:Y:S05]  /*3ee0*/  ISETP.NE.AND.EX P2, PT, RZ, UR5, PT, P2 ;  /* 0x00000005ff007c0c */ /* 0x000fea000bf45320 */
[----:B------:R-:W-:Y:S02]  /*3ef0*/  USHF.L.U32 UR35, UR35, 0x7, URZ ;  /* 0x0000000723237899 */ /* 0x000fe400080006ff */
[----:B------:R-:W-:Y:S01]  /*3f00*/  USHF.L.U32 UR34, UR34, 0x8, URZ ;  /* 0x0000000822227899 */ /* 0x000fe200080006ff */
[----:B------:R-:W-:Y:S11]  /*3f10*/  BRA.U !UP3, `(.L_x_72) ;  /* 0x000000010b347547 */ /* 0x000ff6000b800000 */
[----:B------:R-:W-:Y:S01]  /*3f20*/  UPLOP3.LUT UP0, UPT, UPT, UPT, UP2, 0x80, 0x8 ;  /* 0x000000000008789c */ /* 0x000fe20003f0f020 */
[----:B--2---:R-:W-:Y:S02]  /*3f30*/  HFMA2 R0, -RZ, RZ, 0, 5.9604644775390625e-08 ;  /* 0x00000001ff007431 */ /* 0x004fe400000001ff */
[----:B------:R-:W-:Y:S03]  /*3f40*/  IMAD.MOV.U32 R155, RZ, RZ, 0x1 ;  /* 0x00000001ff9b7424 */ /* 0x000fe600078e00ff */
[----:B------:R-:W-:Y:S05]  /*3f50*/  PLOP3.LUT P0, PT, PT, PT, UP0, 0x80, 0x8 ;  /* 0x000000000008781c */ /* 0x000fea0003f0f008 */
[----:B------:R-:W2:Y:S01]  /*3f60*/  @UP0 LDCU.64 UR10, c[0x0][0x888] ;  /* 0x00011100ff0a07ac */ /* 0x000ea20008000a00 */
[----:B------:R-:W-:Y:S07]  /*3f70*/  @UP0 UIMAD UR8, UR36, UR4, URZ ;  /* 0x00000004240802a4 */ /* 0x000fee000f8e02ff */
[----:B------:R-:W-:Y:S01]  /*3f80*/  @!P0 PRMT R155, R0, 0x7610, R155 ;  /* 0x00007610009b8816 */ /* 0x000fe2000000009b */
[----:B--2---:R-:W-:Y:S03]  /*3f90*/  @UP0 UIMAD.WIDE UR10, UR8, 0x4, UR10 ;  /* 0x00000004080a08a5 */ /* 0x004fe6000f8e020a */
[----:B------:R-:W2:Y:S03]  /*3fa0*/  @!UP0 LDCU UR8, c[0x0][0x880] ;  /* 0x00011000ff0887ac */ /* 0x000ea60008000800 */
[----:B------:R-:W-:Y:S01]  /*3fb0*/  IMAD.U32 R10, RZ, RZ, UR10 ;  /* 0x0000000aff0a7e24 */ /* 0x000fe2000f8e00ff */
[----:B------:R-:W-:Y:S05]  /*3fc0*/  MOV R11, UR11 ;  /* 0x0000000b000b7c02 */ /* 0x000fea0008000f00 */
[----:B-----5:R3:W5:Y:S02]  /*3fd0*/  @P0 LDG.E R81, desc[UR46][R10.64] ;  /* 0x0000002e0a510981 */ /* 0x020764000c1e1900 */
[----:B--23--:R-:W-:Y:S07]  /*3fe0*/  @!P0 IMAD.U32 R81, RZ, RZ, UR8 ;  /* 0x00000008ff518e24 */ /* 0x00cfee000f8e00ff */
.L_x_72:
[----:B-----5:R-:W-:Y:S01]  /*3ff0*/  @!P2 FSETP.EQ.AND P0, PT, R81, RZ, PT ;  /* 0x000000ff5100a20b */ /* 0x020fe20003f02000 */
[----:B------:R-:W-:Y:S01]  /*4000*/  @!UPT UIADD3 URZ, UPT, UPT, URZ, URZ, URZ ;  /* 0x000000fffffff290 */ /* 0x000fe2000fffe0ff */
[----:B------:R-:W-:Y:S11]  /*4010*/  @!P2 BRA `(.L_x_73) ;  /* 0x000000000014a947 */ /* 0x000ff60003800000 */
[----:B------:R-:W-:Y:S02]  /*4020*/  LOP3.LUT P2, RZ, R155, 0xff, RZ, 0xc0, !PT ;  /* 0x000000ff9bff7812 */ /* 0x000fe4000784c0ff */
[----:B------:R-:W-:Y:S04]  /*4030*/  PLOP3.LUT P0, PT, PT, PT, UP0, 0x80, 0x8 ;  /* 0x000000000008781c */ /* 0x000fe80003f0f008 */
[----:B------:R-:W-:Y:S07]  /*4040*/  PLOP3.LUT P0, PT, P0, PT, PT, 0x8, 0x80 ;  /* 0x000000000080781c */ /* 0x000fee000070e170 */
[----:B------:R-:W-:Y:S11]  /*4050*/  @P2 FSETP.EQ.AND P0, PT, R81, RZ, PT ;  /* 0x000000ff5100220b */ /* 0x000ff60003f02000 */
[----:B------:R-:W-:Y:S02]  /*4060*/  @!UPT UIADD3 URZ, UPT, UPT, URZ, URZ, URZ ;  /* 0x000000fffffff290 */ /* 0x000fe4000fffe0ff */
.L_x_73:
[----:B------:R-:W3:Y:S01]  /*4070*/  SYNCS.PHASECHK.TRANS64.TRYWAIT P2, [UR7+0x80], R12 ;  /* 0x0000800cff0075a7 */ /* 0x000ee20008041107 */
[----:B------:R-:W-:Y:S04]  /*4080*/  ELECT P4, URZ, PT ;  /* 0x0000000000ff782f */ /* 0x000fe80003880000 */
[----:B------:R-:W-:Y:S11]  /*4090*/  PLOP3.LUT P4, PT, P0, P4, PT, 0xf2, 0x2f ;  /* 0x00000000002f781c */ /* 0x000ff60000789e72 */
[----:B------:R-:W-:Y:S02]  /*40a0*/  @!UPT UIADD3 URZ, UPT, UPT, URZ, URZ, URZ ;  /* 0x000000fffffff290 */ /* 0x000fe4000fffe0ff */
[----:B-1----:R-:W-:Y:S05]  /*40b0*/  @!P4 IADD3 R9, P0, PT, R32, 0x580, RZ ;  /* 0x000005802009c810 */ /* 0x002fea0007f1e0ff */
[----:B--2---:R-:W-:Y:S01]  /*40c0*/  @!P4 IMAD.X R0, RZ, RZ, R33, P0 ;  /* 0x000000ffff00c224 */ /* 0x004fe200000e0621 */
[----:B---3--:R-:W-:Y:S07]  /*40d0*/  @!P2 BRA `(.L_x_74) ;  /* 0x0000007000cca947 */ /* 0x008fee0003800000 */
.L_x_161:
[----:B------:R-:W-:Y:S01]  /*40e0*/  @!P4 R2UR UR8, R0 ;  /* 0x000000000008c2ca */ /* 0x000fe200000e0000 */
[----:B------:R-:W-:Y:S01]  /*40f0*/  VOTEU.ALL UP1, P4 ;  /* 0x0000000000ff7886 */ /* 0x000fe20002020000 */
[----:B------:R-:W-:Y:S01]  /*4100*/  @!P4 R2UR UR9, R9 ;  /* 0x000000000909c2ca */ /* 0x000fe200000e0000 */
[----:B------:R-:W-:Y:S01]  /*4110*/  @!P4 IMAD.MOV.U32 R0, RZ, RZ, 0x4000 ;  /* 0x00004000ff00c424 */ /* 0x000fe200078e00ff */
[----:B------:R-:W-:Y:S01]  /*4120*/  UMOV UR10, 0x0 ;  /* 0x00000000000a7882 */ /* 0x000fe20000000000 */
[----:B------:R-:W-:Y:S01]  /*4130*/  UMOV UR11, 0x10000000 ;  /* 0x10000000000b7882 */ /* 0x000fe20000000000 */
[----:B------:R-:W-:Y:S01]  /*4140*/  @!UP1 UIADD3 UR32, UPT, UPT, UR7, 0x400, URZ ;  /* 0x0000040007209890 */ /* 0x000fe2000fffe0ff */
[----:B------:R-:W-:Y:S01]  /*4150*/  @!P4 IADD3 R9, P0, PT, R32, 0x580, RZ ;  /* 0x000005802009c810 */ /* 0x000fe20007f1e0ff */
[----:B------:R-:W-:Y:S05]  /*4160*/  VOTEU.ALL UP1, P4 ;  /* 0x0000000000ff7886 */ /* 0x000fea0002020000 */
[----:B------:R-:W-:Y:S01]  /*4170*/  IMAD.U32 R11, RZ, RZ, UR8 ;  /* 0x00000008ff0b7e24 */ /* 0x000fe2000f8e00ff */
[----:B------:R-:W-:Y:S01]  /*4180*/  UPRMT UR8, UR37, 0x654, UR33 ;  /* 0x0000065425087896 */ /* 0x000fe20008000021 */
[----:B------:R-:W-:Y:S03]  /*4190*/  IMAD.U32 R10, RZ, RZ, UR9 ;  /* 0x00000009ff0a7e24 */ /* 0x000fe6000f8e00ff */
[----:B------:R-:W-:Y:S02]  /*41a0*/  @!P4 R2UR UR15, R11 ;  /* 0x000000000b0fc2ca */ /* 0x000fe400000e0000 */
[----:B------:R-:W-:Y:S11]  /*41b0*/  @!P4 R2UR UR14, R10 ;  /* 0x000000000a0ec2ca */ /* 0x000ff600000e0000 */
[----:B------:R-:W-:Y:S02]  /*41c0*/  @!UPT UIADD3 URZ, UPT, UPT, URZ, URZ, URZ ;  /* 0x000000fffffff290 */ /* 0x000fe4000fffe0ff */
[----:B------:R2:W-:Y:S01]  /*41d0*/  @!UP1 UTMALDG.3D [UR32], [UR14], desc[UR10] ;  /* 0x00000a200e0095b4 */ /* 0x0005e20008011000 */
[----:B------:R3:W-:Y:S01]  /*41e0*/  @!P4 SYNCS.ARRIVE.TRANS64.RED.A0TR RZ, [UR7+0x60], R0 ;  /* 0x00006000ffffc9a7 */ /* 0x0007e20008300407 */
[----:B------:R-:W-:Y:S01]  /*41f0*/  SYNCS.ARRIVE.TRANS64.RED.A1T0 RZ, [UR8], RZ ;  /* 0x000000ffffff79a7 */ /* 0x000fe20008100408 */
[----:B---3--:R-:W-:Y:S01]  /*4200*/  @!P4 IMAD.X R0, RZ, RZ, R33, P0 ;  /* 0x000000ffff00c224 */ /* 0x008fe200000e0621 */
[----:B------:R-:W3:Y:S02]  /*4210*/  SYNCS.PHASECHK.TRANS64.TRYWAIT P2, [UR7+0x88], R12 ;  /* 0x0000880cff0075a7 */ /* 0x000ee40008041107 */
[----:B--23--:R-:W-:Y:S05]  /*4220*/  @!P2 BRA `(.L_x_75) ;  /* 0x000000700090a947 */ /* 0x00cfea0003800000 */
.L_x_163:
        /* <DEDUP_REMOVED lines=8> */
[----:B------:R-:W-:Y:S01]  /*42b0*/  @!UP1 UIADD3 UR24, UPT, UPT, UR7, 0x4400, URZ ;  /* 0x0000440007189890 */ /* 0x000fe2000fffe0ff */
[----:B------:R-:W-:Y:S01]  /*42c0*/  VOTEU.ALL UP1, P4 ;  /* 0x0000000000ff7886 */ /* 0x000fe20002020000 */
[----:B------:R-:W-:Y:S01]  /*42d0*/  UMOV UR27, UR35 ;  /* 0x00000023001b7c82 */ /* 0x000fe20008000000 */
[----:B------:R-:W-:Y:S02]  /*42e0*/  UMOV UR28, UR36 ;  /* 0x00000024001c7c82 */ /* 0x000fe40008000000 */
[----:B------:R-:W-:Y:S01]  /*42f0*/  IMAD.U32 R11, RZ, RZ, UR8 ;  /* 0x00000008ff0b7e24 */ /* 0x000fe2000f8e00ff */
[----:B------:R-:W-:Y:S01]  /*4300*/  UPRMT UR8, UR37, 0x654, UR25 ;  /* 0x0000065425087896 */ /* 0x000fe20008000019 */
[----:B------:R-:W-:Y:S02]  /*4310*/  IMAD.U32 R10, RZ, RZ, UR9 ;  /* 0x00000009ff0a7e24 */ /* 0x000fe4000f8e00ff */
[----:B------:R-:W-:Y:S01]  /*4320*/  @!P4 IMAD.X R20, RZ, RZ, R33, P0 ;  /* 0x000000ffff14c224 */ /* 0x000fe200000e0621 */
[----:B------:R-:W-:Y:S02]  /*4330*/  @!P4 R2UR UR15, R11 ;  /* 0x000000000b0fc2ca */ /* 0x000fe400000e0000 */
[----:B------:R-:W-:Y:S11]  /*4340*/  @!P4 R2UR UR14, R10 ;  /* 0x000000000a0ec2ca */ /* 0x000ff600000e0000 */
[----:B------:R-:W-:Y:S02]  /*4350*/  @!UPT UIADD3 URZ, UPT, UPT, URZ, URZ, URZ ;  /* 0x000000fffffff290 */ /* 0x000fe4000fffe0ff */
[----:B------:R2:W-:Y:S01]  /*4360*/  @!UP1 UTMALDG.3D [UR24], [UR14], desc[UR10] ;  /* 0x00000a180e0095b4 */ /* 0x0005e20008011000 */
[----:B------:R2:W-:Y:S01]  /*4370*/  @!P4 SYNCS.ARRIVE.TRANS64.RED.A0TR RZ, [UR7+0x68], R0 ;  /* 0x00006800ffffc9a7 */ /* 0x0005e20008300407 */
[----:B------:R-:W-:Y:S01]  /*4380*/  SYNCS.ARRIVE.TRANS64.RED.A1T0 RZ, [UR8], RZ ;  /* 0x000000ffffff79a7 */ /* 0x000fe20008100408 */
[----:B------:R-:W3:Y:S02]  /*4390*/  SYNCS.PHASECHK.TRANS64.TRYWAIT P2, [UR7+0x90], R12 ;  /* 0x0000900cff0075a7 */ /* 0x000ee40008041107 */
[----:B--23--:R-:W-:Y:S05]  /*43a0*/  @!P2 BRA `(.L_x_76) ;  /* 0x000000700048a947 */ /* 0x00cfea0003800000 */
.L_x_165:
[----:B------:R-:W2:Y:S01]  /*43b0*/  LDC.64 R14, c[0x0][0xb10] ;  /* 0x0002c400ff0e7b82 */ /* 0x000ea20000000a00 */
[----:B------:R-:W-:Y:S01]  /*43c0*/  @!P4 R2UR UR8, R20 ;  /* 0x000000001408c2ca */ /* 0x000fe200000e0000 */
[----:B------:R-:W-:Y:S01]  /*43d0*/  VOTEU.ALL UP1, P4 ;  /* 0x0000000000ff7886 */ /* 0x000fe20002020000 */
[----:B------:R-:W-:Y:S01]  /*43e0*/  @!P4 R2UR UR9, R21 ;  /* 0x000000001509c2ca */ /* 0x000fe200000e0000 */
[----:B------:R-:W-:Y:S01]  /*43f0*/  UMOV UR10, 0x0 ;  /* 0x00000000000a7882 */ /* 0x000fe20000000000 */
[----:B------:R-:W-:Y:S03]  /*4400*/  UMOV UR11, 0x10000000 ;  /* 0x10000000000b7882 */ /* 0x000fe60000000000 */
[----:B------:R-:W3:Y:S01]  /*4410*/  LDC.64 R10, c[0x0][0xb18] ;  /* 0x0002c600ff0a7b82 */ /* 0x000ee20000000a00 */
[----:B------:R-:W-:Y:S01]  /*4420*/  @!UP1 UIADD3 UR18, UPT, UPT, UR34, 0x80, URZ ;  /* 0x0000008022129890 */ /* 0x000fe2000fffe0ff */
[----:B------:R-:W-:Y:S01]  /*4430*/  @P3 SHF.R.U32.HI R28, RZ, 0x10, R25 ;  /* 0x00000010ff1c3819 */ /* 0x000fe20000011619 */
[----:B------:R-:W-:Y:S01]  /*4440*/  @!UP1 UIADD3 UR16, UPT, UPT, UR7, 0x8400, URZ ;  /* 0x0000840007109890 */ /* 0x000fe2000fffe0ff */
[----:B------:R-:W-:Y:S01]  /*4450*/  VIADD R30, R30, 0x1 ;  /* 0x000000011e1e7836 */ /* 0x000fe20000000000 */
[----:B------:R-:W-:Y:S03]  /*4460*/  VOTEU.ALL UP1, P4 ;  /* 0x0000000000ff7886 */ /* 0x000fe60002020000 */
[----:B------:R-:W5:Y:S01]  /*4470*/  @!P1 LDC R0, c[0x0][0xb20] ;  /* 0x0002c800ff009b82 */ /* 0x000f620000000800 */
[----:B------:R-:W-:Y:S01]  /*4480*/  UMOV UR19, UR35 ;  /* 0x0000002300137c82 */ /* 0x000fe20008000000 */
[----:B------:R-:W-:Y:S01]  /*4490*/  IMAD.U32 R21, RZ, RZ, UR8 ;  /* 0x00000008ff157e24 */ /* 0x000fe2000f8e00ff */
[----:B------:R-:W-:Y:S05]  /*44a0*/  UMOV UR20, UR36 ;  /* 0x0000002400147c82 */ /* 0x000fea0008000000 */
[----:B-1----:R-:W1:Y:S01]  /*44b0*/  @!P1 LDC R3, c[0x0][0xb0c] ;  /* 0x0002c300ff039b82 */ /* 0x002e620000000800 */
[----:B------:R-:W-:Y:S01]  /*44c0*/  IMAD.U32 R20, RZ, RZ, UR9 ;  /* 0x00000009ff147e24 */ /* 0x000fe2000f8e00ff */
[----:B------:R-:W-:Y:S01]  /*44d0*/  UPRMT UR8, UR37, 0x654, UR17 ;  /* 0x0000065425087896 */ /* 0x000fe20008000011 */
[----:B------:R-:W-:Y:S03]  /*44e0*/  @!P4 R2UR UR15, R21 ;  /* 0x00000000150fc2ca */ /* 0x000fe600000e0000 */
[----:B------:R-:W-:Y:S01]  /*44f0*/  @!P4 R2UR UR14, R20 ;  /* 0x00000000140ec2ca */ /* 0x000fe200000e0000 */
[----:B------:R-:W-:Y:S11]  /*4500*/  @!P4 IMAD.MOV.U32 R20, RZ, RZ, 0x4000 ;  /* 0x00004000ff14c424 */ /* 0x000ff600078e00ff */
[----:B------:R-:W-:Y:S01]  /*4510*/  @!UPT UIADD3 URZ, UPT, UPT, URZ, URZ, URZ ;  /* 0x000000fffffff290 */ /* 0x000fe2000fffe0ff */
[----:B------:R1:W-:Y:S01]  /*4520*/  @!UP1 UTMALDG.3D [UR16], [UR14], desc[UR10] ;  /* 0x00000a100e0095b4 */ /* 0x0003e20008011000 */
[----:B------:R1:W-:Y:S02]  /*4530*/  @!P4 SYNCS.ARRIVE.TRANS64.RED.A0TR RZ, [UR7+0x70], R20 ;  /* 0x00007014ffffc9a7 */ /* 0x0003e40008300407 */
[----:B-1----:R-:W-:Y:S01]  /*4540*/  @!P1 ISETP.NE.AND P2, PT, R3, 0x1, PT ;  /* 0x000000010300980c */ /* 0x002fe20003f45270 */
[C---:B--2---:R-:W-:Y:S01]  /*4550*/  @!P1 IMAD.HI.U32 R14, R13.reuse, R14, RZ ;  /* 0x0000000e0d0e9227 */ /* 0x044fe200078e00ff */
[----:B---3--:R-:W-:Y:S03]  /*4560*/  @!P1 ISETP.NE.AND P0, PT, R10, 0x1, PT ;  /* 0x000000010a00980c */ /* 0x008fe60003f05270 */
[C---:B------:R-:W-:Y:S01]  /*4570*/  @!P1 IMAD.HI.U32 R11, R8.reuse, R11, RZ ;  /* 0x0000000b080b9227 */ /* 0x040fe200078e00ff */
[----:B------:R-:W-:Y:S04]  /*4580*/  @!P1 SHF.R.U32.HI R14, RZ, R15, R14 ;  /* 0x0000000fff0e9219 */ /* 0x000fe8000001160e */
[----:B-----5:R-:W-:Y:S01]  /*4590*/  @!P1 SHF.R.U32.HI R9, RZ, R0, R11 ;  /* 0x00000000ff099219 */ /* 0x020fe2000001160b */
[----:B------:R-:W-:Y:S01]  /*45a0*/  SYNCS.ARRIVE.TRANS64.RED.A1T0 RZ, [UR8], RZ ;  /* 0x000000ffffff79a7 */ /* 0x000fe20008100408 */
[----:B------:R-:W-:Y:S02]  /*45b0*/  @!P1 SEL R14, R13, R14, !P2 ;  /* 0x0000000e0d0e9207 */ /* 0x000fe40005000000 */
[----:B------:R-:W-:Y:S01]  /*45c0*/  @!P1 SEL R9, R8, R9, !P0 ;  /* 0x0000000908099207 */ /* 0x000fe20004000000 */
[----:B------:R-:W1:Y:S04]  /*45d0*/  SYNCS.PHASECHK.TRANS64.TRYWAIT P5, [UR7+0x98], R12 ;  /* 0x0000980cff0075a7 */ /* 0x000e6800080a1107 */
[----:B------:R-:W-:Y:S02]  /*45e0*/  @!P1 IMAD.IADD R0, R9, 0x1, -R14 ;  /* 0x0000000109009824 */ /* 0x000fe400078e0a0e */
[----:B------:R-:W-:Y:S02]  /*45f0*/  @!P1 IMAD.IADD R9, R14, 0x1, -R9 ;  /* 0x000000010e099824 */ /* 0x000fe400078e0a09 */
[----:B------:R-:W-:Y:S02]  /*4600*/  @!P1 IMAD R13, R0, R3, R13 ;  /* 0x00000003000d9224 */ /* 0x000fe400078e020d */
[----:B------:R-:W-:Y:S01]  /*4610*/  @!P1 IMAD R8, R9, R10, R8 ;  /* 0x0000000a09089224 */ /* 0x000fe200078e0208 */
[----:B-1----:R-:W-:Y:S06]  /*4620*/  @!P5 BRA `(.L_x_77) ;  /* 0x0000006c00c0d947 */ /* 0x002fec0003800000 */
.L_x_167:
[----:B-1----:R-:W-:Y:S01]  /*4630*/  @!P4 IADD3 R3, P0, PT, R32, 0x580, RZ ;  /* 0x000005802003c810 */ /* 0x002fe20007f1e0ff */
[----:B------:R-:W-:Y:S01]  /*4640*/  VOTEU.ALL UP1, P4 ;  /* 0x0000000000ff7886 */ /* 0x000fe20002020000 */
[----:B------:R-:W-:Y:S01]  /*4650*/  UMOV UR18, 0x0 ;  /* 0x0000000000127882 */ /* 0x000fe20000000000 */
[----:B------:R-:W-:Y:S01]  /*4660*/  UMOV UR19, 0x10000000 ;  /* 0x1000000000137882 */ /* 0x000fe20000000000 */
[----:B------:R-:W-:Y:S01]  /*4670*/  @!P4 R2UR UR9, R3 ;  /* 0x000000000309c2ca */ /* 0x000fe200000e0000 */
[----:B------:R-:W-:Y:S01]  /*4680*/  @!P4 IMAD.X R0, RZ, RZ, R33, P0 ;  /* 0x000000ffff00c224 */ /* 0x000fe200000e0621 */
[----:B------:R-:W-:Y:S01]  /*4690*/  @!UP1 UIADD3 UR10, UPT, UPT, UR34, 0xc0, URZ ;  /* 0x000000c0220a9890 */ /* 0x000fe2000fffe0ff */
[----:B------:R-:W-:Y:S01]  /*46a0*/  ISETP.NE.AND P0, PT, R30, 0x2, PT ;  /* 0x000000021e00780c */ /* 0x000fe20003f05270 */
[----:B------:R-:W-:Y:S01]  /*46b0*/  UMOV UR11, UR35 ;  /* 0x00000023000b7c82 */ /* 0x000fe20008000000 */
[----:B------:R-:W-:Y:S01]  /*46c0*/  UMOV UR12, UR36 ;  /* 0x00000024000c7c82 */ /* 0x000fe20008000000 */
[----:B------:R-:W-:Y:S01]  /*46d0*/  @!P4 R2UR UR8, R0 ;  /* 0x000000000008c2ca */ /* 0x000fe200000e0000 */
[----:B------:R-:W-:Y:S01]  /*46e0*/  IMAD.IADD R20, R8, 0x1, R154 ;  /* 0x0000000108147824 */ /* 0x000fe200078e029a */
[----:B------:R-:W-:Y:S01]  /*46f0*/  @P3 R2UR UR36, R28 ;  /* 0x000000001c2432ca */ /* 0x000fe200000e0000 */
[----:B------:R-:W-:Y:S01]  /*4700*/  IMAD.IADD R21, R13, 0x1, R156 ;  /* 0x000000010d157824 */ /* 0x000fe200078e029c */
[----:B------:R-:W-:Y:S02]  /*4710*/  SEL R0, RZ, 0x1, P0 ;  /* 0x00000001ff007807 */ /* 0x000fe40000000000 */
[----:B------:R-:W-:Y:S01]  /*4720*/  LOP3.LUT R31, R31, 0x1, RZ, 0x3c, !PT ;  /* 0x000000011f1f7812 */ /* 0x000fe200078e3cff */
[----:B------:R-:W-:Y:S01]  /*4730*/  IMAD.U32 R10, RZ, RZ, UR9 ;  /* 0x00000009ff0a7e24 */ /* 0x000fe2000f8e00ff */
[----:B------:R-:W-:Y:S01]  /*4740*/  @!UP1 UIADD3 UR9, UPT, UPT, UR7, 0x78, URZ ;  /* 0x0000007807099890 */ /* 0x000fe2000fffe0ff */
[----:B------:R-:W-:Y:S02]  /*4750*/  LOP3.LUT R29, R29, R0, RZ, 0x3c, !PT ;  /* 0x000000001d1d7212 */ /* 0x000fe400078e3cff */
[----:B------:R-:W-:Y:S02]  /*4760*/  SEL R30, R30, RZ, P0 ;  /* 0x000000ff1e1e7207 */ /* 0x000fe40000000000 */
[----:B------:R-:W-:Y:S01]  /*4770*/  IMAD.U32 R11, RZ, RZ, UR8 ;  /* 0x00000008ff0b7e24 */ /* 0x000fe2000f8e00ff */
[----:B------:R-:W-:Y:S01]  /*4780*/  @!P4 R2UR UR14, R10 ;  /* 0x000000000a0ec2ca */ /* 0x000fe200000e0000 */
[----:B------:R-:W-:Y:S01]  /*4790*/  @!UP1 UIADD3 UR8, UPT, UPT, UR7, 0xc400, URZ ;  /* 0x0000c40007089890 */ /* 0x000fe2000fffe0ff */
[----:B------:R-:W-:Y:S02]  /*47a0*/  VOTEU.ALL UP1, P4 ;  /* 0x0000000000ff7886 */ /* 0x000fe40002020000 */
[----:B------:R-:W-:Y:S11]  /*47b0*/  @!P4 R2UR UR15, R11 ;  /* 0x000000000b0fc2ca */ /* 0x000ff600000e0000 */
[----:B------:R-:W-:Y:S02]  /*47c0*/  @!UPT UIADD3 URZ, UPT, UPT, URZ, URZ, URZ ;  /* 0x000000fffffff290 */ /* 0x000fe4000fffe0ff */
[----:B------:R2:W-:Y:S01]  /*47d0*/  @!UP1 UTMALDG.3D [UR8], [UR14], desc[UR18] ;  /* 0x000012080e0095b4 */ /* 0x0005e20008011000 */
[----:B------:R2:W-:Y:S01]  /*47e0*/  @!P4 SYNCS.ARRIVE.TRANS64.RED.A0TR RZ, [UR7+0x78], R23 ;  /* 0x00007817ffffc9a7 */ /* 0x0005e20008300407 */
[----:B------:R-:W-:Y:S01]  /*47f0*/  UPLOP3.LUT UP1, UPT, UPT, UPT, UPT, 0x80, 0x8 ;  /* 0x000000000008789c */ /* 0x000fe20003f2f070 */
[----:B------:R-:W-:Y:S01]  /*4800*/  SYNCS.ARRIVE.TRANS64.RED.A1T0 RZ, [UR13], RZ ;  /* 0x000000ffffff79a7 */ /* 0x000fe2000810040d */
[----:B------:R-:W-:Y:S09]  /*4810*/  @P3 BRA `(.L_x_78) ;  /* 0xfffffff000943947 */ /* 0x000ff2000383ffff */
[----:B------:R-:W-:-:S04]  /*4820*/  SHF.L.U32 R3, R31, 0x1f, RZ ;  /* 0x0000001f1f037819 */ /* 0x000fc800000006ff */
[----:B------:R-:W1:Y:S02]  /*4830*/  SYNCS.PHASECHK.TRANS64.TRYWAIT P0, [UR7+0x80], R3 ;  /* 0x00008003ff0075a7 */ /* 0x000e640008001107 */
[----:B-1----:R-:W-:Y:S05]  /*4840*/  @!P0 BRA `(.L_x_79) ;  /* 0x0000006c00508947 */ /* 0x002fea0003800000 */
.L_x_169:
[----:B------:R-:W3:Y:S02]  /*4850*/  SYNCS.PHASECHK.TRANS64.TRYWAIT P0, [UR7+0x88], R3 ;  /* 0x00008803ff0075a7 */ /* 0x000ee40008001107 */
[----:B---3--:R-:W-:Y:S05]  /*4860*/  @!P0 BRA `(.L_x_80) ;  /* 0x0000006c00608947 */ /* 0x008fea0003800000 */
.L_x_171:
[----:B------:R-:W3:Y:S02]  /*4870*/  SYNCS.PHASECHK.TRANS64.TRYWAIT P0, [UR7+0x90], R3 ;  /* 0x00009003ff0075a7 */ /* 0x000ee40008001107 */
[----:B---3--:R-:W-:Y:S05]  /*4880*/  @!P0 BRA `(.L_x_81) ;  /* 0x0000006c00708947 */ /* 0x008fea0003800000 */
.L_x_173:
[----:B-1----:R-:W-:-:S07]  /*4890*/  MOV R0, UR7 ;  /* 0x0000000700007c02 */ /* 0x002fce0008000f00 */
.L_x_82:
[----:B-1----:R-:W-:-:S04]  /*48a0*/  SHF.L.U32 R3, R31, 0x1f, RZ ;  /* 0x0000001f1f037819 */ /* 0x002fc800000006ff */
[----:B------:R1:W3:Y:S03]  /*48b0*/  SYNCS.PHASECHK.TRANS64.TRYWAIT P0, [R0+URZ+0x98], R3 ;  /* 0x00009803000075a7 */ /* 0x0002e600080011ff */
[----:B---3--:R-:W-:Y:S05]  /*48c0*/  @!P0 NANOSLEEP.SYNCS 0x989680 ;  /* 0x009896800000895d */ /* 0x008fea0003900000 */
[----:B------:R-:W3:Y:S02]  /*48d0*/  @!P0 SYNCS.PHASECHK.TRANS64 P0, [R0+URZ+0x98], R3 ;  /* 0x00009803000085a7 */ /* 0x000ee400080010ff */
[----:B--23--:R-:W-:Y:S05]  /*48e0*/  @P0 EXIT ;  /* 0x000000000000094d */ /* 0x00cfea0003800000 */
[----:B------:R-:W-:Y:S05]  /*48f0*/  BRA `(.L_x_82) ;  /* 0xfffffffc00e87947 */ /* 0x000fea000383ffff */
.L_x_67:
[----:B------:R-:W-:-:S06]  /*4900*/  UISETP.GE.AND UP1, UPT, UR8, 0x4, UPT ;  /* 0x000000040800788c */ /* 0x000fcc000bf26270 */
[----:B------:R-:W-:-:S13]  /*4910*/  PLOP3.LUT P0, PT, PT, PT, UP1, 0x80, 0x8 ;  /* 0x000000000008781c */ /* 0x000fda0003f0f018 */
[----:B------:R-:W-:Y:S05]  /*4920*/  @!P0 EXIT ;  /* 0x000000000000894d */ /* 0x000fea0003800000 */
[----:B------:R-:W-:Y:S01]  /*4930*/  BAR.SYNC.DEFER_BLOCKING 0x6, 0xa0 ;  /* 0x0182800000007b1d */ /* 0x000fe20000010000 */
[C---:B------:R-:W-:Y:S01]  /*4940*/  IMAD.SHL.U32 R3, R170.reuse, 0x40, RZ ;  /* 0x00000040aa037824 */ /* 0x040fe200078e00ff */
[C---:B------:R-:W-:Y:S01]  /*4950*/  LOP3.LUT R161, R170.reuse, 0x1, RZ, 0xc0, !PT ;  /* 0x00000001aaa17812 */ /* 0x040fe200078ec0ff */
[C---:B------:R-:W-:Y:S02]  /*4960*/  IMAD.U32 R79, R170.reuse, 0x10000, RZ ;  /* 0x00010000aa4f7824 */ /* 0x040fe400078e00ff */
[----:B------:R-:W-:Y:S02]  /*4970*/  HFMA2 R167, -RZ, RZ, 0, 5.9604644775390625e-08 ;  /* 0x00000001ffa77431 */ /* 0x000fe400000001ff */
[C---:B------:R-:W-:Y:S01]  /*4980*/  IMAD.SHL.U32 R160, R170.reuse, 0x8, RZ ;  /* 0x00000008aaa07824 */ /* 0x040fe200078e00ff */
[----:B------:R-:W-:Y:S01]  /*4990*/  UMOV UR48, 0x400 ;  /* 0x0000040000307882 */ /* 0x000fe20000000000 */
[----:B------:R-:W1:Y:S01]  /*49a0*/  LDC R159, c[0x0][0x370] ;  /* 0x0000dc00ff9f7b82 */ /* 0x000e620000000800 */
[----:B------:R-:W-:Y:S01]  /*49b0*/  ULEA UR48, UR37, UR48, 0x18 ;  /* 0x0000003025307291 */ /* 0x000fe2000f8ec0ff */
[----:B------:R-:W-:Y:S01]  /*49c0*/  ISETP.NE.U32.AND P0, PT, R161, 0x1, PT ;  /* 0x00000001a100780c */ /* 0x000fe20003f05070 */
[----:B------:R-:W-:Y:S01]  /*49d0*/  IMAD.MOV.U32 R169, RZ, RZ, 0x2 ;  /* 0x00000002ffa97424 */ /* 0x000fe200078e00ff */
[----:B------:R-:W-:Y:S01]  /*49e0*/  LOP3.LUT R5, R3, 0x1c0, RZ, 0xc0, !PT ;  /* 0x000001c003057812 */ /* 0x000fe200078ec0ff */
[----:B------:R-:W-:Y:S01]  /*49f0*/  UIADD3 UR4, UPT, UPT, UR48, 0x400, URZ ;  /* 0x0000040030047890 */ /* 0x000fe2000fffe0ff */
[----:B------:R-:W-:Y:S01]  /*4a00*/  LOP3.LUT R79, R79, 0x600000, RZ, 0xc0, !PT ;  /* 0x006000004f4f7812 */ /* 0x000fe200078ec0ff */
[----:B------:R-:W-:Y:S01]  /*4a10*/  IMAD.MOV.U32 R168, RZ, RZ, 0x4 ;  /* 0x00000004ffa87424 */ /* 0x000fe200078e00ff */
[----:B------:R-:W2:Y:S01]  /*4a20*/  LDC R74, c[0x0][0xb0c] ;  /* 0x0002c300ff4a7b82 */ /* 0x000ea20000000800 */
[----:B------:R-:W-:Y:S01]  /*4a30*/  R2P PR, R170, 0x6 ;  /* 0x00000006aa007804 */ /* 0x000fe20000000000 */
[----:B------:R-:W-:Y:S01]  /*4a40*/  IMAD.MOV.U32 R76, RZ, RZ, RZ ;  /* 0x000000ffff4c7224 */ /* 0x000fe200078e00ff */
[----:B------:R-:W-:Y:S01]  /*4a50*/  LOP3.LUT R160, R5, 0x38, R160, 0xf8, !PT ;  /* 0x0000003805a07812 */ /* 0x000fe200078ef8a0 */
[----:B------:R-:W-:Y:S01]  /*4a60*/  IMAD.MOV.U32 R166, RZ, RZ, RZ ;  /* 0x000000ffffa67224 */ /* 0x000fe200078e00ff */
[----:B------:R-:W-:Y:S01]  /*4a70*/  P2R R2, PR, RZ, 0x1 ;  /* 0x00000001ff027803 */ /* 0x000fe20000000000 */
[----:B------:R-:W-:Y:S01]  /*4a80*/  IMAD.MOV.U32 R173, RZ, RZ, RZ ;  /* 0x000000ffffad7224 */ /* 0x000fe200078e00ff */
[----:B------:R-:W-:Y:S01]  /*4a90*/  LOP3.LUT R160, R160, 0x1e00, R3, 0xf8, !PT ;  /* 0x00001e00a0a07812 */ /* 0x000fe200078ef803 */
[----:B------:R-:W4:Y:S01]  /*4aa0*/  LDC R157, c[0x0][0xb20] ;  /* 0x0002c800ff9d7b82 */ /* 0x000f220000000800 */
[----:B------:R-:W3:Y:S01]  /*4ab0*/  LDS R0, [UR48+0x140] ;  /* 0x00014030ff007984 */ /* 0x000ee20008000800 */
[----:B------:R-:W-:Y:S01]  /*4ac0*/  LOP3.LUT R170, R170, 0x60, RZ, 0xc0, !PT ;  /* 0x00000060aaaa7812 */ /* 0x000fe200078ec0ff */
[----:B------:R-:W-:Y:S01]  /*4ad0*/  IMAD.U32 R163, RZ, RZ, UR4 ;  /* 0x00000004ffa37e24 */ /* 0x000fe2000f8e00ff */
[----:B------:R-:W-:Y:S01]  /*4ae0*/  MOV R165, RZ ;  /* 0x000000ff00a57202 */ /* 0x000fe20000000f00 */
[----:B------:R-:W1:Y:S01]  /*4af0*/  LDCU.64 UR52, c[0x0][0x348] ;  /* 0x00006900ff3477ac */ /* 0x000e620008000a00 */
[----:B------:R-:W-:-:S02]  /*4b00*/  SEL R169, R169, 0xfffffffe, !P1 ;  /* 0xfffffffea9a97807 */ /* 0x000fc40004800000 */
[----:B------:R-:W1:Y:S01]  /*4b10*/  LDC R73, c[0x0][0xb30] ;  /* 0x0002cc00ff497b82 */ /* 0x000e620000000800 */
[----:B------:R-:W-:Y:S01]  /*4b20*/  SEL R168, R168, 0xfffffffc, !P2 ;  /* 0xfffffffca8a87807 */ /* 0x000fe20005000000 */
[----:B------:R-:W1:Y:S01]  /*4b30*/  LDCU.64 UR38, c[0x0][0x888] ;  /* 0x00011100ff2677ac */ /* 0x000e620008000a00 */
[----:B------:R-:W1:Y:S05]  /*4b40*/  LDCU.64 UR44, c[0x0][0x890] ;  /* 0x00011200ff2c77ac */ /* 0x000e6a0008000a00 */
[----:B------:R-:W1:Y:S01]  /*4b50*/  LDC.64 R152, c[0x0][0xb10] ;  /* 0x0002c400ff987b82 */ /* 0x000e620000000a00 */
[----:B------:R-:W-:Y:S01]  /*4b60*/  UMOV UR49, URZ ;  /* 0x000000ff00317c82 */ /* 0x000fe20008000000 */
[----:B------:R-:W-:-:S06]  /*4b70*/  UMOV UR51, URZ ;  /* 0x000000ff00337c82 */ /* 0x000fcc0008000000 */
[----:B------:R-:W1:Y:S08]  /*4b80*/  LDC.64 R70, c[0x0][0xb18] ;  /* 0x0002c600ff467b82 */ /* 0x000e700000000a00 */
[----:B------:R-:W1:Y:S08]  /*4b90*/  LDC.64 R68, c[0x0][0xb28] ;  /* 0x0002ca00ff447b82 */ /* 0x000e700000000a00 */
[----:B------:R-:W1:Y:S01]  /*4ba0*/  LDC.64 R150, c[0x0][0x8b0] ;  /* 0x00022c00ff967b82 */ /* 0x000e620000000a00 */
[----:B---3--:R-:W-:-:S07]  /*4bb0*/  IMAD.IADD R79, R0, 0x1, R79 ;  /* 0x00000001004f7824 */ /* 0x008fce00078e024f */
[----:B------:R-:W3:Y:S08]  /*4bc0*/  LDC.64 R148, c[0x0][0x8a8] ;  /* 0x00022a00ff947b82 */ /* 0x000ef00000000a00 */
[----:B--2-4-:R-:W1:Y:S02]  /*4bd0*/  LDC R158, c[0x0][0x374] ;  /* 0x0000dd00ff9e7b82 */ /* 0x014e640000000800 */
.L_x_126:
[----:B------:R-:W-:Y:S02]  /*4be0*/  LEA R0, R173, UR48, 0x3 ;  /* 0x00000030ad007c11 */ /* 0x000fe4000f8e18ff */
[----:B------:R-:W-:Y:S02]  /*4bf0*/  SHF.L.U32 R3, R165, 0x1f, RZ ;  /* 0x0000001fa5037819 */ /* 0x000fe400000006ff */
[----:B-1----:R-:W-:Y:S02]  /*4c00*/  LEA R16, R173, UR48, 0x4 ;  /* 0x00000030ad107c11 */ /* 0x002fe4000f8e20ff */
[----:B------:R-:W2:Y:S02]  /*4c10*/  SYNCS.PHASECHK.TRANS64.TRYWAIT P0, [R0+URZ+0xb0], R3 ;  /* 0x0000b003000075a7 */ /* 0x000ea400080011ff */
[----:B--23--:R-:W-:Y:S05]  /*4c20*/  @!P0 BRA `(.L_x_83) ;  /* 0x0000006800a08947 */ /* 0x00cfea0003800000 */
.L_x_174:
[----:B------:R-:W4:Y:S01]  /*4c30*/  LDC.64 R12, c[0x0][0xb10] ;  /* 0x0002c400ff0c7b82 */ /* 0x000f220000000a00 */
[----:B------:R-:W3:Y:S01]  /*4c40*/  LDS.128 R16, [R16+0x120] ;  /* 0x0001200010107984 */ /* 0x000ee20000000c00 */
[----:B-1----:R-:W-:Y:S01]  /*4c50*/  ISETP.NE.AND P1, PT, R73, 0x1, PT ;  /* 0x000000014900780c */ /* 0x002fe20003f25270 */
[----:B--2---:R-:W-:Y:S01]  /*4c60*/  VIADD R0, R0, 0xc0 ;  /* 0x000000c000007836 */ /* 0x004fe20000000000 */
[----:B------:R-:W-:Y:S04]  /*4c70*/  ISETP.GE.AND P0, PT, R72, 0x1, PT ;  /* 0x000000014800780c */ /* 0x000fe80003f06270 */
[----:B------:R-:W1:Y:S01]  /*4c80*/  LDC.64 R10, c[0x0][0xb18] ;  /* 0x0002c600ff0a7b82 */ /* 0x000e620000000a00 */
[----:B------:R-:W-:Y:S01]  /*4c90*/  PRMT R0, RZ, 0x654, R0 ;  /* 0x00000654ff007816 */ /* 0x000fe20000000000 */
[----:B------:R-:W-:Y:S01]  /*4ca0*/  @!PT LDS RZ, [RZ] ;  /* 0x00000000fffff984 */ /* 0x000fe20000000800 */
[----:B------:R-:W-:Y:S01]  /*4cb0*/  @!PT LDS RZ, [RZ] ;  /* 0x00000000fffff984 */ /* 0x000fe20000000800 */
[----:B------:R-:W-:Y:S01]  /*4cc0*/  @!PT LDS RZ, [RZ] ;  /* 0x00000000fffff984 */ /* 0x000fe20000000800 */
[----:B------:R-:W-:Y:S01]  /*4cd0*/  @!PT LDS RZ, [RZ] ;  /* 0x00000000fffff984 */ /* 0x000fe20000000800 */
[----:B------:R2:W-:Y:S06]  /*4ce0*/  MEMBAR.ALL.CTA ;  /* 0x0000000000007992 */ /* 0x0005ec0000008000 */
[----:B--2---:R-:W2:Y:S01]  /*4cf0*/  FENCE.VIEW.ASYNC.S ;  /* 0x00000000000073c6 */ /* 0x004ea20000000000 */
[----:B------:R-:W1:Y:S08]  /*4d00*/  @!P1 LDC R14, c[0x0][0xb20] ;  /* 0x0002c800ff0e9b82 */ /* 0x000e700000000800 */
[----:B------:R-:W1:Y:S01]  /*4d10*/  @!P1 LDC R9, c[0x0][0xb0c] ;  /* 0x0002c300ff099b82 */ /* 0x000e620000000800 */
[----:B--2---:R2:W-:Y:S01]  /*4d20*/  SYNCS.ARRIVE.TRANS64.RED.A1T0 RZ, [R0+URZ], RZ ;  /* 0x000000ff00ff79a7 */ /* 0x0045e200081004ff */
[----:B---3--:R-:W-:Y:S04]  /*4d30*/  LOP3.LUT P4, RZ, R18, 0x1, RZ, 0xc0, !PT ;  /* 0x0000000112ff7812 */ /* 0x008fe8000788c0ff */
[----:B------:R-:W-:Y:S09]  /*4d40*/  P2R R171, PR, RZ, 0x10 ;  /* 0x00000010ffab7803 */ /* 0x000ff20000000000 */
[----:B------:R-:W-:Y:S02]  /*4d50*/  @P4 MOV R77, R16 ;  /* 0x00000010004d4202 */ /* 0x000fe40000000f00 */
[----:B------:R-:W-:Y:S01]  /*4d60*/  @P4 LOP3.LUT R75, R17, 0xffff, RZ, 0xc0, !PT ;  /* 0x0000ffff114b4812 */ /* 0x000fe200078ec0ff */
[----:B--2-4-:R-:W-:Y:S06]  /*4d70*/  @!P0 BRA `(.L_x_84) ;  /* 0x0000000000a48947 */ /* 0x014fec0003800000 */
[----:B------:R-:W-:Y:S01]  /*4d80*/  IMAD.HI.U32 R24, R158, R71, RZ ;  /* 0x000000479e187227 */ /* 0x000fe200078e00ff */
[----:B------:R-:W-:Y:S02]  /*4d90*/  ISETP.NE.AND P0, PT, R70, 0x1, PT ;  /* 0x000000014600780c */ /* 0x000fe40003f05270 */
[----:B------:R-:W-:Y:S01]  /*4da0*/  ISETP.NE.AND P2, PT, R72, 0x1, PT ;  /* 0x000000014800780c */ /* 0x000fe20003f45270 */
[-C--:B------:R-:W-:Y:S01]  /*4db0*/  IMAD.HI.U32 R22, R159, R152.reuse, RZ ;  /* 0x000000989f167227 */ /* 0x080fe200078e00ff */
[----:B------:R-:W-:Y:S02]  /*4dc0*/  SHF.R.U32.HI R23, RZ, R157, R24 ;  /* 0x0000009dff177219 */ /* 0x000fe40000011618 */
[----:B------:R-:W-:Y:S01]  /*4dd0*/  ISETP.NE.AND P3, PT, R74, 0x1, PT ;  /* 0x000000014a00780c */ /* 0x000fe20003f65270 */
[----:B------:R-:W-:Y:S01]  /*4de0*/  IMAD.HI.U32 R28, R75, R71, RZ ;  /* 0x000000474b1c7227 */ /* 0x000fe200078e00ff */
[----:B------:R-:W-:Y:S02]  /*4df0*/  SHF.R.U32.HI R22, RZ, R153, R22 ;  /* 0x00000099ff167219 */ /* 0x000fe40000011616 */
[----:B------:R-:W-:Y:S01]  /*4e00*/  SEL R3, R158, R23, !P0 ;  /* 0x000000179e037207 */ /* 0x000fe20004000000 */
[----:B------:R-:W-:Y:S01]  /*4e10*/  IMAD.HI.U32 R26, R77, R152, RZ ;  /* 0x000000984d1a7227 */ /* 0x000fe200078e00ff */
[----:B------:R-:W-:Y:S03]  /*4e20*/  SEL R7, R159, R22, !P3 ;  /* 0x000000169f077207 */ /* 0x000fe60005800000 */
[-C--:B------:R-:W-:Y:S01]  /*4e30*/  IMAD.HI.U32 R22, R3, R68.reuse, RZ ;  /* 0x0000004403167227 */ /* 0x080fe200078e00ff */
[----:B------:R-:W-:Y:S03]  /*4e40*/  SHF.R.U32.HI R26, RZ, R153, R26 ;  /* 0x00000099ff1a7219 */ /* 0x000fe6000001161a */
[----:B------:R-:W-:Y:S01]  /*4e50*/  IMAD.HI.U32 R24, R7, R68, RZ ;  /* 0x0000004407187227 */ /* 0x000fe200078e00ff */
[----:B------:R-:W-:Y:S02]  /*4e60*/  @P2 SHF.R.U32.HI R3, RZ, R69, R22 ;  /* 0x00000045ff032219 */ /* 0x000fe40000011616 */
[----:B------:R-:W-:Y:S02]  /*4e70*/  SHF.R.U32.HI R22, RZ, R157, R28 ;  /* 0x0000009dff167219 */ /* 0x000fe4000001161c */
[----:B------:R-:W-:Y:S01]  /*4e80*/  @P2 SHF.R.U32.HI R7, RZ, R69, R24 ;  /* 0x00000045ff072219 */ /* 0x000fe20000011618 */
[C---:B------:R-:W-:Y:S01]  /*4e90*/  IMAD R2, R72.reuse, R3, RZ ;  /* 0x0000000348027224 */ /* 0x040fe200078e02ff */
[----:B------:R-:W-:Y:S02]  /*4ea0*/  SEL R5, R75, R22, !P0 ;  /* 0x000000164b057207 */ /* 0x000fe40004000000 */
[----:B------:R-:W-:Y:S01]  /*4eb0*/  SEL R3, R77, R26, !P3 ;  /* 0x0000001a4d037207 */ /* 0x000fe20005800000 */
[----:B------:R-:W-:Y:S01]  /*4ec0*/  IMAD R4, R72, R7, RZ ;  /* 0x0000000748047224 */ /* 0x000fe200078e02ff */
[C---:B------:R-:W-:Y:S01]  /*4ed0*/  ISETP.GE.AND P0, PT, R5.reuse, R2, PT ;  /* 0x000000020500720c */ /* 0x040fe20003f06270 */
[----:B------:R-:W-:Y:S03]  /*4ee0*/  IMAD.HI.U32 R6, R5, R68, RZ ;  /* 0x0000004405067227 */ /* 0x000fe600078e00ff */
[----:B------:R-:W-:Y:S01]  /*4ef0*/  ISETP.GE.OR P0, PT, R3, R4, P0 ;  /* 0x000000040300720c */ /* 0x000fe20000706670 */
[----:B------:R-:W-:Y:S01]  /*4f00*/  IMAD.MOV R4, RZ, RZ, -R3 ;  /* 0x000000ffff047224 */ /* 0x000fe200078e0a03 */
[-C--:B------:R-:W-:Y:S03]  /*4f10*/  SHF.R.U32.HI R6, RZ, R69.reuse, R6 ;  /* 0x00000045ff067219 */ /* 0x080fe60000011606 */
[----:B------:R-:W-:Y:S01]  /*4f20*/  IMAD R77, R74, R4, R77 ;  /* 0x000000044a4d7224 */ /* 0x000fe200078e024d */
[----:B------:R-:W-:Y:S05]  /*4f30*/  SEL R15, R5, R6, !P2 ;  /* 0x00000006050f7207 */ /* 0x000fea0005000000 */
[----:B------:R-:W-:Y:S02]  /*4f40*/  IMAD.MOV R6, RZ, RZ, -R15 ;  /* 0x000000ffff067224 */ /* 0x000fe400078e0a0f */
[C---:B------:R-:W-:Y:S04]  /*4f50*/  @!P0 IMAD.HI.U32 R2, R3.reuse, R68, RZ ;  /* 0x0000004403028227 */ /* 0x040fe800078e00ff */
[----:B------:R-:W-:Y:S01]  /*4f60*/  IMAD R6, R72, R6, R5 ;  /* 0x0000000648067224 */ /* 0x000fe200078e0205 */
[----:B------:R-:W-:Y:S04]  /*4f70*/  @!P0 SHF.R.U32.HI R2, RZ, R69, R2 ;  /* 0x00000045ff028219 */ /* 0x000fe80000011602 */
[----:B------:R-:W-:Y:S02]  /*4f80*/  @!P0 SEL R0, R3, R2, !P2 ;  /* 0x0000000203008207 */ /* 0x000fe40005000000 */
[----:B------:R-:W-:Y:S02]  /*4f90*/  IADD3 R2, PT, PT, -R5, RZ, RZ ;  /* 0x000000ff05027210 */ /* 0x000fe40007ffe1ff */
[----:B------:R-:W-:Y:S01]  /*4fa0*/  @!P0 IADD3 R8, PT, PT, R15, -R0, RZ ;  /* 0x800000000f088210 */ /* 0x000fe20007ffe0ff */
[----:B------:R-:W-:Y:S02]  /*4fb0*/  @!P0 IMAD R0, R7, R6, R0 ;  /* 0x0000000607008224 */ /* 0x000fe400078e0200 */
[----:B------:R-:W-:Y:S02]  /*4fc0*/  IMAD R75, R70, R2, R75 ;  /* 0x00000002464b7224 */ /* 0x000fe400078e024b */
[----:B------:R-:W-:Y:S02]  /*4fd0*/  @!P0 IMAD R5, R8, R72, R3 ;  /* 0x0000004808058224 */ /* 0x000fe400078e0203 */
[----:B------:R-:W-:Y:S04]  /*4fe0*/  @!P0 IMAD.MOV.U32 R3, RZ, RZ, R0 ;  /* 0x000000ffff038224 */ /* 0x000fe800078e0000 */
[----:B------:R-:W-:Y:S02]  /*4ff0*/  IMAD R77, R3, R74, R77 ;  /* 0x0000004a034d7224 */ /* 0x000fe400078e024d */
[----:B------:R-:W-:Y:S07]  /*5000*/  IMAD R75, R5, R70, R75 ;  /* 0x00000046054b7224 */ /* 0x000fee00078e024b */
.L_x_84:
[----:B-1----:R-:W-:Y:S01]  /*5010*/  @!P1 ISETP.NE.AND P0, PT, R10, 0x1, PT ;  /* 0x000000010a00980c */ /* 0x002fe20003f05270 */
[----:B------:R-:W-:Y:S01]  /*5020*/  @!P1 IMAD.HI.U32 R3, R75, R11, RZ ;  /* 0x0000000b4b039227 */ /* 0x000fe200078e00ff */
[----:B------:R-:W-:Y:S01]  /*5030*/  R2UR UR42, R21 ;  /* 0x00000000152a72ca */ /* 0x000fe200000e0000 */
[----:B------:R-:W-:Y:S01]  /*5040*/  BSSY.RECONVERGENT B6, `(.L_x_85) ;  /* 0x0000031000067945 */ /* 0x000fe20003800200 */
[----:B------:R-:W-:Y:S01]  /*5050*/  R2UR UR41, R20 ;  /* 0x00000000142972ca */ /* 0x000fe200000e0000 */
[----:B------:R-:W-:Y:S01]  /*5060*/  @!P1 IMAD.HI.U32 R0, R77, R12, RZ ;  /* 0x0000000c4d009227 */ /* 0x000fe200078e00ff */
[----:B------:R-:W-:Y:S02]  /*5070*/  @!P1 SHF.R.U32.HI R2, RZ, R14, R3 ;  /* 0x0000000eff029219 */ /* 0x000fe40000011603 */
[----:B------:R-:W-:Y:S01]  /*5080*/  @!P1 ISETP.NE.AND P2, PT, R9, 0x1, PT ;  /* 0x000000010900980c */ /* 0x000fe20003f45270 */
[----:B------:R-:W-:Y:S01]  /*5090*/  VIADD R173, R173, 0x1 ;  /* 0x00000001adad7836 */ /* 0x000fe20000000000 */
[----:B------:R-:W-:Y:S02]  /*50a0*/  @!P1 SEL R2, R75, R2, !P0 ;  /* 0x000000024b029207 */ /* 0x000fe40004000000 */
[----:B------:R-:W-:Y:S02]  /*50b0*/  @!P1 SHF.R.U32.HI R0, RZ, R13, R0 ;  /* 0x0000000dff009219 */ /* 0x000fe40000011600 */
[----:B------:R-:W-:Y:S01]  /*50c0*/  LOP3.LUT P0, RZ, R163, 0x3f0, RZ, 0xc0, !PT ;  /* 0x000003f0a3ff7812 */ /* 0x000fe2000780c0ff */
[----:B------:R-:W-:Y:S01]  /*50d0*/  USHF.L.U32 UR42, UR42, 0x7, URZ ;  /* 0x000000072a2a7899 */ /* 0x000fe200080006ff */
[----:B------:R-:W-:Y:S01]  /*50e0*/  @!P1 SEL R3, R77, R0, !P2 ;  /* 0x000000004d039207 */ /* 0x000fe20005000000 */
[----:B------:R-:W-:Y:S01]  /*50f0*/  USHF.L.U32 UR41, UR41, 0x8, URZ ;  /* 0x0000000829297899 */ /* 0x000fe200080006ff */
[----:B------:R-:W-:Y:S03]  /*5100*/  @P4 SHF.R.U32.HI R164, RZ, 0x10, R17 ;  /* 0x00000010ffa44819 */ /* 0x000fe60000011611 */
[----:B------:R-:W-:Y:S02]  /*5110*/  @!P1 IMAD.IADD R0, R2, 0x1, -R3 ;  /* 0x0000000102009824 */ /* 0x000fe400078e0a03 */
[----:B------:R-:W-:Y:S02]  /*5120*/  @!P1 IMAD.IADD R2, R3, 0x1, -R2 ;  /* 0x0000000103029824 */ /* 0x000fe400078e0a02 */
[----:B------:R-:W-:Y:S02]  /*5130*/  @!P1 IMAD R77, R0, R9, R77 ;  /* 0x00000009004d9224 */ /* 0x000fe400078e024d */
[----:B------:R-:W-:Y:S01]  /*5140*/  @!P1 IMAD R75, R2, R10, R75 ;  /* 0x0000000a024b9224 */ /* 0x000fe200078e024b */
[----:B------:R-:W-:Y:S06]  /*5150*/  @!P0 BRA `(.L_x_86) ;  /* 0x00000000007c8947 */ /* 0x000fec0003800000 */
[----:B------:R-:W1:Y:S01]  /*5160*/  LDCU.64 UR8, c[0x4][0x80] ;  /* 0x01001000ff0877ac */ /* 0x000e620008000a00 */
[----:B------:R-:W-:Y:S01]  /*5170*/  MOV R2, 0x0 ;  /* 0x0000000000027802 */ /* 0x000fe20000000f00 */
[----:B------:R-:W-:Y:S02]  /*5180*/  HFMA2 R12, -RZ, RZ, 0, 5.9604644775390625e-08 ;  /* 0x00000001ff0c7431 */ /* 0x000fe400000001ff */
[----:B------:R-:W-:Y:S01]  /*5190*/  IMAD.MOV.U32 R8, RZ, RZ, 0x70 ;  /* 0x00000070ff087424 */ /* 0x000fe200078e00ff */
[----:B------:R2:W3:Y:S01]  /*51a0*/  LDC.64 R14, c[0x4][R2] ;  /* 0x01000000020e7b82 */ /* 0x0004e20000000a00 */
[----:B------:R-:W4:Y:S01]  /*51b0*/  LDCU.64 UR6, c[0x4][0x88] ;  /* 0x01001100ff0677ac */ /* 0x000f220008000a00 */
[----:B------:R-:W-:Y:S01]  /*51c0*/  IMAD.MOV.U32 R13, RZ, RZ, RZ ;  /* 0x000000ffff0d7224 */ /* 0x000fe200078e00ff */
[----:B------:R-:W2:Y:S01]  /*51d0*/  LDCU.64 UR4, c[0x4][0x8] ;  /* 0x01000100ff0477ac */ /* 0x000ea20008000a00 */
[----:B-1----:R-:W-:Y:S01]  /*51e0*/  MOV R5, UR9 ;  /* 0x0000000900057c02 */ /* 0x002fe20008000f00 */
[----:B------:R-:W-:Y:S01]  /*51f0*/  IMAD.U32 R4, RZ, RZ, UR8 ;  /* 0x00000008ff047e24 */ /* 0x000fe2000f8e00ff */
[----:B----4-:R-:W-:Y:S01]  /*5200*/  MOV R7, UR7 ;  /* 0x0000000700077c02 */ /* 0x010fe20008000f00 */
[----:B------:R-:W-:Y:S01]  /*5210*/  IMAD.U32 R6, RZ, RZ, UR6 ;  /* 0x00000006ff067e24 */ /* 0x000fe2000f8e00ff */
[----:B--2---:R-:W-:Y:S01]  /*5220*/  MOV R11, UR5 ;  /* 0x00000005000b7c02 */ /* 0x004fe20008000f00 */
[----:B------:R-:W-:Y:S02]  /*5230*/  IMAD.U32 R10, RZ, RZ, UR4 ;  /* 0x00000004ff0a7e24 */ /* 0x000fe4000f8e00ff */
[----:B------:R-:W-:Y:S07]  /*5240*/  LEPC R20, `(.L_x_87) ;  /* 0x000000001014794e */ /* 0x000fee0000000000 */
[----:B---3-5:R-:W-:Y:S05]  /*5250*/  CALL.ABS.NOINC R14 ;  /* 0x000000000e007343 */ /* 0x028fea0003c00000 */
.L_x_87:
[----:B------:R-:W1:Y:S01]  /*5260*/  LDCU.64 UR8, c[0x4][0x80] ;  /* 0x01001000ff0877ac */ /* 0x000e620008000a00 */
[----:B------:R-:W2:Y:S01]  /*5270*/  LDC.64 R2, c[0x4][R2] ;  /* 0x0100000002027b82 */ /* 0x000ea20000000a00 */
[----:B------:R-:W-:Y:S02]  /*5280*/  HFMA2 R12, -RZ, RZ, 0, 5.9604644775390625e-08 ;  /* 0x00000001ff0c7431 */ /* 0x000fe400000001ff */
[----:B------:R-:W-:Y:S02]  /*5290*/  IMAD.MOV.U32 R8, RZ, RZ, 0x70 ;  /* 0x00000070ff087424 */ /* 0x000fe400078e00ff */
[----:B------:R-:W-:Y:S01]  /*52a0*/  IMAD.MOV.U32 R13, RZ, RZ, RZ ;  /* 0x000000ffff0d7224 */ /* 0x000fe200078e00ff */
[----:B------:R-:W3:Y:S01]  /*52b0*/  LDCU.64 UR6, c[0x4][0x88] ;  /* 0x01001100ff0677ac */ /* 0x000ee20008000a00 */
[----:B------:R-:W4:Y:S01]  /*52c0*/  LDCU.64 UR4, c[0x4][0x8] ;  /* 0x01000100ff0477ac */ /* 0x000f220008000a00 */
[----:B-1----:R-:W-:Y:S02]  /*52d0*/  MOV R4, UR8 ;  /* 0x0000000800047c02 */ /* 0x002fe40008000f00 */
[----:B------:R-:W-:Y:S02]  /*52e0*/  MOV R5, UR9 ;  /* 0x0000000900057c02 */ /* 0x000fe40008000f00 */
[----:B---3--:R-:W-:Y:S01]  /*52f0*/  MOV R7, UR7 ;  /* 0x0000000700077c02 */ /* 0x008fe20008000f00 */
[----:B------:R-:W-:Y:S01]  /*5300*/  IMAD.U32 R6, RZ, RZ, UR6 ;  /* 0x00000006ff067e24 */ /* 0x000fe2000f8e00ff */
[----:B----4-:R-:W-:Y:S01]  /*5310*/  MOV R11, UR5 ;  /* 0x00000005000b7c02 */ /* 0x010fe20008000f00 */
[----:B------:R-:W-:Y:S02]  /*5320*/  IMAD.U32 R10, RZ, RZ, UR4 ;  /* 0x00000004ff0a7e24 */ /* 0x000fe4000f8e00ff */
[----:B------:R-:W-:Y:S07]  /*5330*/  LEPC R20, `(.L_x_86) ;  /* 0x000000001014794e */ /* 0x000fee0000000000 */
[----:B--2---:R-:W-:Y:S05]  /*5340*/  CALL.ABS.NOINC R2 ;  /* 0x0000000002007343 */ /* 0x004fea0003c00000 */
.L_x_86:
[----:B------:R-:W-:Y:S05]  /*5350*/  BSYNC.RECONVERGENT B6 ;  /* 0x0000000000067941 */ /* 0x000fea0003800200 */
.L_x_85:
[----:B------:R-:W-:Y:S01]  /*5360*/  ISETP.NE.U32.AND P4, PT, R150, RZ, PT ;  /* 0x000000ff9600720c */ /* 0x000fe20003f85070 */
[----:B------:R-:W-:Y:S01]  /*5370*/  UISETP.NE.AND UP2, UPT, UR50, URZ, UPT ;  /* 0x000000ff3200728c */ /* 0x000fe2000bf45270 */
[----:B------:R-:W-:Y:S01]  /*5380*/  ISETP.NE.U32.AND P2, PT, RZ, UR38, PT ;  /* 0x00000026ff007c0c */ /* 0x000fe2000bf45070 */
[----:B------:R-:W-:Y:S01]  /*5390*/  UISETP.NE.U32.AND UP1, UPT, UR44, URZ, UPT ;  /* 0x000000ff2c00728c */ /* 0x000fe2000bf25070 */
[----:B------:R-:W-:Y:S01]  /*53a0*/  ISETP.NE.AND.EX P4, PT, R151, RZ, PT, P4 ;  /* 0x000000ff9700720c */ /* 0x000fe20003f85340 */
[----:B------:R-:W-:Y:S01]  /*53b0*/  UPLOP3.LUT UP0, UPT, UPT, UPT, UPT, 0x40, 0x4 ;  /* 0x000000000004789c */ /* 0x000fe20003f0e870 */
[----:B------:R-:W-:Y:S01]  /*53c0*/  ISETP.NE.AND.EX P2, PT, RZ, UR39, PT, P2 ;  /* 0x00000027ff007c0c */ /* 0x000fe2000bf45320 */
[----:B------:R-:W-:Y:S01]  /*53d0*/  UISETP.NE.AND.EX UP1, UPT, UR45, URZ, UPT, UP1 ;  /* 0x000000ff2d00728c */ /* 0x000fe2000bf25310 */
[----:B------:R-:W-:Y:S04]  /*53e0*/  PLOP3.LUT P1, PT, PT, PT, UP2, 0x80, 0x8 ;  /* 0x000000000008781c */ /* 0x000fe80003f2f028 */
[----:B------:R-:W-:Y:S06]  /*53f0*/  @UP2 UPLOP3.LUT UP0, UPT, UPT, UPT, UP1, 0x80, 0x8 ;  /* 0x000000000008289c */ /* 0x000fec0003f0f010 */
[----:B------:R-:W-:Y:S01]  /*5400*/  PLOP3.LUT P0, PT, PT, PT, UP0, 0x80, 0x8 ;  /* 0x000000000008781c */ /* 0x000fe20003f0f008 */
[----:B------:R-:W-:Y:S01]  /*5410*/  @!UPT UIADD3 URZ, UPT, UPT, URZ, URZ, URZ ;  /* 0x000000fffffff290 */ /* 0x000fe2000fffe0ff */
[----:B------:R-:W-:Y:S11]  /*5420*/  BRA.U !UP1, `(.L_x_88) ;  /* 0x0000000109387547 */ /* 0x000ff6000b800000 */
[----:B------:R-:W-:Y:S01]  /*5430*/  UISETP.NE.U32.AND UP0, UPT, UR38, URZ, UPT ;  /* 0x000000ff2600728c */ /* 0x000fe2000bf05070 */
[----:B------:R-:W-:Y:S02]  /*5440*/  HFMA2 R0, -RZ, RZ, 0, 5.9604644775390625e-08 ;  /* 0x00000001ff007431 */ /* 0x000fe400000001ff */
[----:B------:R-:W-:Y:S01]  /*5450*/  IMAD.MOV.U32 R155, RZ, RZ, 0x1 ;  /* 0x00000001ff9b7424 */ /* 0x000fe200078e00ff */
[----:B------:R-:W-:Y:S06]  /*5460*/  UISETP.NE.AND.EX UP0, UPT, UR39, URZ, UPT, UP0 ;  /* 0x000000ff2700728c */ /* 0x000fec000bf05300 */
[----:B------:R-:W-:Y:S05]  /*5470*/  PLOP3.LUT P3, PT, PT, PT, UP0, 0x80, 0x8 ;  /* 0x000000000008781c */ /* 0x000fea0003f6f008 */
[----:B------:R-:W1:Y:S01]  /*5480*/  @UP0 LDCU.64 UR6, c[0x0][0x888] ;  /* 0x00011100ff0607ac */ /* 0x000e620008000a00 */
[----:B------:R-:W-:Y:S07]  /*5490*/  @UP0 UIMAD UR4, UR36, UR44, URZ ;  /* 0x0000002c240402a4 */ /* 0x000fee000f8e02ff */
[----:B------:R-:W-:Y:S01]  /*54a0*/  @!P3 PRMT R155, R0, 0x7610, R155 ;  /* 0x00007610009bb816 */ /* 0x000fe2000000009b */
[----:B-1----:R-:W-:Y:S03]  /*54b0*/  @UP0 UIMAD.WIDE UR6, UR4, 0x4, UR6 ;  /* 0x00000004040608a5 */ /* 0x002fe6000f8e0206 */
[----:B------:R-:W1:Y:S03]  /*54c0*/  @!UP0 LDCU UR4, c[0x0][0x880] ;  /* 0x00011000ff0487ac */ /* 0x000e660008000800 */
[----:B------:R-:W-:Y:S01]  /*54d0*/  IMAD.U32 R2, RZ, RZ, UR6 ;  /* 0x00000006ff027e24 */ /* 0x000fe2000f8e00ff */
[----:B------:R-:W-:Y:S05]  /*54e0*/  MOV R3, UR7 ;  /* 0x0000000700037c02 */ /* 0x000fea0008000f00 */
[----:B-----5:R2:W5:Y:S02]  /*54f0*/  @P3 LDG.E R81, desc[UR46][R2.64] ;  /* 0x0000002e02513981 */ /* 0x020564000c1e1900 */
[----:B-12---:R-:W-:Y:S02]  /*5500*/  @!P3 IMAD.U32 R81, RZ, RZ, UR4 ;  /* 0x00000004ff51be24 */ /* 0x006fe4000f8e00ff */
.L_x_88:
[----:B------:R-:W-:Y:S05]  /*5510*/  @!P4 BRA `(.L_x_89) ;  /* 0x000000000020c947 */ /* 0x000fea0003800000 */
[----:B------:R-:W-:Y:S04]  /*5520*/  ISETP.NE.U32.AND P3, PT, R148, RZ, PT ;  /* 0x000000ff9400720c */ /* 0x000fe80003f65070 */
[----:B------:R-:W-:Y:S11]  /*5530*/  ISETP.NE.AND.EX P3, PT, R149, RZ, PT, P3 ;  /* 0x000000ff9500720c */ /* 0x000ff60003f65330 */
[----:B------:R-:W-:Y:S02]  /*5540*/  @!UPT UIADD3 URZ, UPT, UPT, URZ, URZ, URZ ;  /* 0x000000fffffff290 */ /* 0x000fe4000fffe0ff */
[----:B------:R-:W1:Y:S01]  /*5550*/  @P3 LDC.64 R2, c[0x0][0x8a8] ;  /* 0x00022a00ff023b82 */ /* 0x000e620000000a00 */
[----:B------:R-:W-:Y:S04]  /*5560*/  @P3 IMAD R0, R150, UR36, RZ ;  /* 0x0000002496003c24 */ /* 0x000fe8000f8e02ff */
[----:B-1----:R-:W-:Y:S05]  /*5570*/  @P3 IMAD.WIDE R2, R0, 0x4, R2 ;  /* 0x0000000400023825 */ /* 0x002fea00078e0202 */
[----:B-----5:R1:W5:Y:S02]  /*5580*/  @P3 LDG.E R78, desc[UR46][R2.64] ;  /* 0x0000002e024e3981 */ /* 0x020364000c1e1900 */
[----:B-1----:R-:W2:Y:S02]  /*5590*/  @!P3 LDC R78, c[0x0][0x8a0] ;  /* 0x00022800ff4ebb82 */ /* 0x002ea40000000800 */
.L_x_89:
[----:B-----5:R-:W-:Y:S01]  /*55a0*/  FSETP.NEU.AND P3, PT, R81, RZ, PT ;  /* 0x000000ff5100720b */ /* 0x020fe20003f6d000 */
[----:B------:R-:W-:Y:S01]  /*55b0*/  IMAD.SHL.U32 R182, R160, 0x2, RZ ;  /* 0x00000002a0b67824 */ /* 0x000fe200078e00ff */
[----:B------:R-:W-:Y:S01]  /*55c0*/  SEL R3, RZ, 0xffffffff, P2 ;  /* 0xffffffffff037807 */ /* 0x000fe20001000000 */
[----:B------:R-:W-:Y:S01]  /*55d0*/  IMAD.SHL.U32 R100, R168, 0x10, RZ ;  /* 0x00000010a8647824 */ /* 0x000fe200078e00ff */
[----:B------:R-:W-:Y:S01]  /*55e0*/  @P1 LOP3.LUT P2, RZ, R155, 0xff, RZ, 0xc0, !PT ;  /* 0x000000ff9bff1812 */ /* 0x000fe2000784c0ff */
[----:B------:R-:W-:Y:S01]  /*55f0*/  VIADD R181, R182, UR48 ;  /* 0x00000030b6b57c36 */ /* 0x000fe20008000000 */
[----:B------:R-:W-:Y:S01]  /*5600*/  @P1 SEL R2, RZ, 0xffffffff, P3 ;  /* 0xffffffffff021807 */ /* 0x000fe20001800000 */
[----:B------:R-:W-:Y:S01]  /*5610*/  IMAD.MOV.U32 R108, RZ, RZ, -0x10 ;  /* 0xfffffff0ff6c7424 */ /* 0x000fe200078e00ff */
[----:B------:R-:W-:Y:S01]  /*5620*/  LOP3.LUT R167, R167, 0x1, RZ, 0x3c, !PT ;  /* 0x00000001a7a77812 */ /* 0x000fe200078e3cff */
[----:B------:R-:W-:Y:S01]  /*5630*/  IMAD.SHL.U32 R102, R169, 0x10, RZ ;  /* 0x00000010a9667824 */ /* 0x000fe200078e00ff */
[----:B------:R-:W-:Y:S01]  /*5640*/  @P0 SEL R2, R3, R2, !P2 ;  /* 0x0000000203020207 */ /* 0x000fe20005000000 */
[C---:B------:R-:W-:Y:S01]  /*5650*/  IMAD.IADD R177, R181.reuse, 0x1, R100 ;  /* 0x00000001b5b17824 */ /* 0x040fe200078e0264 */
[----:B------:R-:W-:Y:S01]  /*5660*/  LEA R87, R76, UR48, 0x3 ;  /* 0x000000304c577c11 */ /* 0x000fe2000f8e18ff */
[----:B------:R-:W-:Y:S01]  /*5670*/  IMAD.IADD R180, R181, 0x1, R102 ;  /* 0x00000001b5b47824 */ /* 0x000fe200078e0266 */
[----:B------:R-:W-:Y:S01]  /*5680*/  @P1 LOP3.LUT R2, R2, 0x1, RZ, 0xc0, !PT ;  /* 0x0000000102021812 */ /* 0x000fe200078ec0ff */
[----:B------:R-:W-:Y:S01]  /*5690*/  IMAD.IADD R175, R102, 0x1, R177 ;  /* 0x0000000166af7824 */ /* 0x000fe200078e02b1 */
[----:B------:R-:W-:Y:S01]  /*56a0*/  SHF.L.U32 R0, R166, 0x1f, RZ ;  /* 0x0000001fa6007819 */ /* 0x000fe200000006ff */
[----:B------:R-:W-:Y:S01]  /*56b0*/  BSSY B1, `(.L_x_90) ;  /* 0x000004a000017945 */ /* 0x000fe20003800000 */
[----:B------:R-:W-:Y:S01]  /*56c0*/  ISETP.NE.U32.OR P4, PT, R2, 0x1, !P1 ;  /* 0x000000010200780c */ /* 0x000fe20004f85470 */
[----:B------:R-:W-:Y:S01]  /*56d0*/  IMAD.MOV.U32 R103, RZ, RZ, 0x1 ;  /* 0x00000001ff677424 */ /* 0x000fe200078e00ff */
[----:B------:R-:W-:Y:S01]  /*56e0*/  PLOP3.LUT P2, PT, PT, PT, UP1, 0x80, 0x8 ;  /* 0x000000000008781c */ /* 0x000fe20003f4f018 */
[----:B------:R-:W-:Y:S01]  /*56f0*/  IMAD R80, R76, 0x100, R79 ;  /* 0x000001004c507824 */ /* 0x000fe200078e024f */
[----:B------:R-:W-:Y:S01]  /*5700*/  SEL R2, RZ, 0xffffffff, P3 ;  /* 0xffffffffff027807 */ /* 0x000fe20001800000 */
[----:B------:R-:W-:Y:S01]  /*5710*/  IMAD.MOV.U32 R101, RZ, RZ, RZ ;  /* 0x000000ffff657224 */ /* 0x000fe200078e00ff */
[----:B------:R-:W-:Y:S02]  /*5720*/  LOP3.LUT P3, R172, R155, 0xff, RZ, 0xc0, !PT ;  /* 0x000000ff9bac7812 */ /* 0x000fe4000786c0ff */
[----:B------:R-:W-:Y:S02]  /*5730*/  CS2R R146, SRZ ;  /* 0x0000000000927805 */ /* 0x000fe4000001ff00 */
[----:B------:R-:W-:Y:S02]  /*5740*/  P2R R179, PR, RZ, 0x10 ;  /* 0x00000010ffb37803 */ /* 0x000fe40000000000 */
[----:B------:R-:W-:Y:S02]  /*5750*/  CS2R R144, SRZ ;  /* 0x0000000000907805 */ /* 0x000fe4000001ff00 */
[----:B------:R-:W-:Y:S02]  /*5760*/  CS2R R138, SRZ ;  /* 0x00000000008a7805 */ /* 0x000fe4000001ff00 */
[----:B------:R-:W-:Y:S02]  /*5770*/  CS2R R136, SRZ ;  /* 0x0000000000887805 */ /* 0x000fe4000001ff00 */
[----:B------:R-:W-:Y:S02]  /*5780*/  CS2R R130, SRZ ;  /* 0x0000000000827805 */ /* 0x000fe4000001ff00 */
[----:B------:R-:W-:Y:S02]  /*5790*/  @P4 SHF.L.U32 R4, R167, 0x1f, RZ ;  /* 0x0000001fa7044819 */ /* 0x000fe400000006ff */
[----:B------:R-:W-:Y:S02]  /*57a0*/  CS2R R128, SRZ ;  /* 0x0000000000807805 */ /* 0x000fe4000001ff00 */
[----:B------:R-:W-:Y:S02]  /*57b0*/  @P2 SEL R2, R3, R2, !P3 ;  /* 0x0000000203022207 */ /* 0x000fe40005800000 */
[----:B------:R-:W-:Y:S01]  /*57c0*/  CS2R R122, SRZ ;  /* 0x00000000007a7805 */ /* 0x000fe2000001ff00 */
[----:B------:R-:W1:Y:S01]  /*57d0*/  @P4 SYNCS.PHASECHK.TRANS64.TRYWAIT P1, [UR48+0x60], R4 ;  /* 0x00006004ff0045a7 */ /* 0x000e620008021130 */
[----:B------:R-:W-:Y:S02]  /*57e0*/  CS2R R120, SRZ ;  /* 0x0000000000787805 */ /* 0x000fe4000001ff00 */
[----:B------:R-:W-:Y:S02]  /*57f0*/  LOP3.LUT R2, R2, 0x1, RZ, 0xc0, !PT ;  /* 0x0000000102027812 */ /* 0x000fe400078ec0ff */
[----:B------:R-:W-:Y:S02]  /*5800*/  CS2R R114, SRZ ;  /* 0x0000000000727805 */ /* 0x000fe4000001ff00 */
[----:B------:R-:W-:Y:S02]  /*5810*/  CS2R R112, SRZ ;  /* 0x0000000000707805 */ /* 0x000fe4000001ff00 */
[----:B------:R-:W-:Y:S02]  /*5820*/  CS2R R106, SRZ ;  /* 0x00000000006a7805 */ /* 0x000fe4000001ff00 */
[----:B------:R-:W-:Y:S02]  /*5830*/  ISETP.NE.U32.AND P2, PT, R2, 0x1, PT ;  /* 0x000000010200780c */ /* 0x000fe40003f45070 */
[----:B------:R-:W-:Y:S02]  /*5840*/  CS2R R104, SRZ ;  /* 0x0000000000687805 */ /* 0x000fe4000001ff00 */
[----:B------:R-:W-:Y:S02]  /*5850*/  CS2R R98, SRZ ;  /* 0x0000000000627805 */ /* 0x000fe4000001ff00 */
[----:B------:R-:W-:Y:S02]  /*5860*/  CS2R R96, SRZ ;  /* 0x0000000000607805 */ /* 0x000fe4000001ff00 */
[----:B------:R-:W-:Y:S02]  /*5870*/  P2R R109, PR, RZ, 0x4 ;  /* 0x00000004ff6d7803 */ /* 0x000fe40000000000 */
[----:B------:R-:W-:Y:S02]  /*5880*/  CS2R R90, SRZ ;  /* 0x00000000005a7805 */ /* 0x000fe4000001ff00 */
[----:B------:R-:W-:Y:S02]  /*5890*/  ISETP.NE.U32.AND P2, PT, R161, 0x1, PT ;  /* 0x00000001a100780c */ /* 0x000fe40003f45070 */
[----:B------:R-:W-:Y:S01]  /*58a0*/  CS2R R88, SRZ ;  /* 0x0000000000587805 */ /* 0x000fe2000001ff00 */
[----:B------:R3:W4:Y:S01]  /*58b0*/  SYNCS.PHASECHK.TRANS64.TRYWAIT P0, [R87+URZ+0xd0], R0 ;  /* 0x0000d000570075a7 */ /* 0x00072200080011ff */
[----:B------:R-:W-:Y:S05]  /*58c0*/  SEL R108, R108, 0x10, !P2 ;  /* 0x000000106c6c7807 */ /* 0x000fea0005000000 */
[----:B------:R-:W-:Y:S02]  /*58d0*/  IMAD.IADD R181, R181, 0x1, R108 ;  /* 0x00000001b5b57824 */ /* 0x000fe400078e026c */
[C---:B------:R-:W-:Y:S02]  /*58e0*/  IMAD.IADD R178, R108.reuse, 0x1, R180 ;  /* 0x000000016cb27824 */ /* 0x040fe400078e02b4 */
[C---:B------:R-:W-:Y:S02]  /*58f0*/  IMAD.IADD R176, R108.reuse, 0x1, R177 ;  /* 0x000000016cb07824 */ /* 0x040fe400078e02b1 */
[----:B------:R-:W-:Y:S01]  /*5900*/  IMAD.IADD R174, R108, 0x1, R175 ;  /* 0x000000016cae7824 */ /* 0x000fe200078e02af */
[----:B-1----:R-:W-:Y:S01]  /*5910*/  @P4 SEL R103, RZ, 0x1, !P1 ;  /* 0x00000001ff674807 */ /* 0x002fe20004800000 */
[----:B---3--:R-:W-:Y:S06]  /*5920*/  @!P4 BRA `(.L_x_91) ;  /* 0x000000000088c947 */ /* 0x008fec0003800000 */
[----:B------:R-:W-:Y:S01]  /*5930*/  IMAD.MOV.U32 R147, RZ, RZ, RZ ;  /* 0x000000ffff937224 */ /* 0x000fe200078e00ff */
[----:B------:R-:W-:Y:S01]  /*5940*/  ISETP.NE.AND P1, PT, R103, RZ, PT ;  /* 0x000000ff6700720c */ /* 0x000fe20003f25270 */
[----:B------:R-:W-:Y:S01]  /*5950*/  BSSY B0, `(.L_x_92) ;  /* 0x0000014000007945 */ /* 0x000fe20003800000 */
[----:B------:R-:W-:Y:S02]  /*5960*/  CS2R R90, SRZ ;  /* 0x00000000005a7805 */ /* 0x000fe4000001ff00 */
        /* <DEDUP_REMOVED lines=13> */
[----:B------:R-:W-:Y:S01]  /*5a40*/  CS2R R144, SRZ ;  /* 0x0000000000907805 */ /* 0x000fe2000001ff00 */
[----:B------:R-:W-:Y:S06]  /*5a50*/  @P1 BRA `(.L_x_93) ;  /* 0x00000000000c1947 */ /* 0x000fec0003800000 */
[----:B------:R-:W-:Y:S04]  /*5a60*/  SHF.L.U32 R3, R167, 0x1f, RZ ;  /* 0x0000001fa7037819 */ /* 0x000fe800000006ff */
[----:B------:R-:W1:Y:S02]  /*5a70*/  SYNCS.PHASECHK.TRANS64.TRYWAIT P1, [UR48+0x60], R3 ;  /* 0x00006003ff0075a7 */ /* 0x000e640008021130 */
[----:B-1----:R-:W-:Y:S05]  /*5a80*/  @!P1 BRA `(.L_x_94) ;  /* 0x0000005c001c9947 */ /* 0x002fea0003800000 */
.L_x_93:
[----:B------:R-:W-:Y:S05]  /*5a90*/  BSYNC B0 ;  /* 0x0000000000007941 */ /* 0x000fea0003800000 */
.L_x_92:
[----:B------:R-:W-:Y:S01]  /*5aa0*/  ISETP.NE.AND P1, PT, R109, RZ, PT ;  /* 0x000000ff6d00720c */ /* 0x000fe20003f25270 */
[----:B------:R-:W-:Y:S11]  /*5ab0*/  HFMA2 R101, -RZ, RZ, 0, 5.9604644775390625e-08 ;  /* 0x00000001ff657431 */ /* 0x000ff600000001ff */
[----:B------:R-:W-:Y:S01]  /*5ac0*/  @!UPT UIADD3 URZ, UPT, UPT, URZ, URZ, URZ ;  /* 0x000000fffffff290 */ /* 0x000fe2000fffe0ff */
[----:B------:R3:W1:Y:S04]  /*5ad0*/  @P1 LDS.128 R88, [R182+UR48+0x400] ;  /* 0x00040030b6581984 */ /* 0x0006680008000c00 */
[----:B------:R3:W1:Y:S04]  /*5ae0*/  @P1 LDS.128 R96, [R181+0x400] ;  /* 0x00040000b5601984 */ /* 0x0006680000000c00 */
[----:B------:R3:W1:Y:S04]  /*5af0*/  @P1 LDS.128 R104, [R180+0x400] ;  /* 0x00040000b4681984 */ /* 0x0006680000000c00 */
[----:B------:R3:W1:Y:S04]  /*5b00*/  @P1 LDS.128 R112, [R178+0x400] ;  /* 0x00040000b2701984 */ /* 0x0006680000000c00 */
[----:B------:R3:W1:Y:S04]  /*5b10*/  @P1 LDS.128 R120, [R177+0x400] ;  /* 0x00040000b1781984 */ /* 0x0006680000000c00 */
[----:B------:R3:W1:Y:S04]  /*5b20*/  @P1 LDS.128 R128, [R176+0x400] ;  /* 0x00040000b0801984 */ /* 0x0006680000000c00 */
[----:B------:R3:W1:Y:S04]  /*5b30*/  @P1 LDS.128 R136, [R175+0x400] ;  /* 0x00040000af881984 */ /* 0x0006680000000c00 */
[----:B------:R3:W1:Y:S02]  /*5b40*/  @P1 LDS.128 R144, [R174+0x400] ;  /* 0x00040000ae901984 */ /* 0x0006640000000c00 */
.L_x_91:
[----:B------:R-:W-:Y:S05]  /*5b50*/  BSYNC B1 ;  /* 0x0000000000017941 */ /* 0x000fea0003800000 */
.L_x_90:
[----:B-1----:R-:W-:Y:S04]  /*5b60*/  SHF.R.U32.HI R3, RZ, 0x15, R80 ;  /* 0x00000015ff037819 */ /* 0x002fe80000011650 */
[----:B------:R-:W-:Y:S01]  /*5b70*/  LOP3.LUT P1, RZ, R3, 0x3, R162, 0x48, !PT ;  /* 0x0000000303ff7812 */ /* 0x000fe200078248a2 */
[----:B------:R-:W-:Y:S01]  /*5b80*/  @!UPT UIADD3 URZ, UPT, UPT, URZ, URZ, URZ ;  /* 0x000000fffffff290 */ /* 0x000fe2000fffe0ff */
[----:B----4-:R-:W-:Y:S11]  /*5b90*/  @P0 BRA `(.L_x_95) ;  /* 0x0000000000080947 */ /* 0x010ff60003800000 */
[----:B------:R-:W1:Y:S02]  /*5ba0*/  SYNCS.PHASECHK.TRANS64.TRYWAIT P0, [R87+URZ+0xd0], R0 ;  /* 0x0000d000570075a7 */ /* 0x000e6400080011ff */
[----:B-1----:R-:W-:Y:S05]  /*5bb0*/  @!P0 BRA `(.L_x_96) ;  /* 0x0000005800e88947 */ /* 0x002fea0003800000 */
.L_x_95:
[----:B------:R-:W-:Y:S05]  /*5bc0*/  @!P1 BRA `(.L_x_97) ;  /* 0x0000000000409947 */ /* 0x000fea0003800000 */
[----:B------:R-:W4:Y:S01]  /*5bd0*/  LDCU.64 UR8, c[0x4][0x70] ;  /* 0x01000e00ff0877ac */ /* 0x000f220008000a00 */
[----:B------:R-:W-:Y:S01]  /*5be0*/  MOV R3, 0x0 ;  /* 0x0000000000037802 */ /* 0x000fe20000000f00 */
[----:B------:R-:W-:Y:S02]  /*5bf0*/  HFMA2 R12, -RZ, RZ, 0, 5.9604644775390625e-08 ;  /* 0x00000001ff0c7431 */ /* 0x000fe400000001ff */
[----:B------:R-:W-:Y:S02]  /*5c00*/  IMAD.MOV.U32 R8, RZ, RZ, 0x192 ;  /* 0x00000192ff087424 */ /* 0x000fe400078e00ff */
[----:B------:R-:W-:Y:S01]  /*5c10*/  IMAD.MOV.U32 R13, RZ, RZ, RZ ;  /* 0x000000ffff0d7224 */ /* 0x000fe200078e00ff */
[----:B------:R-:W5:Y:S01]  /*5c20*/  LDCU.64 UR6, c[0x4][0x78] ;  /* 0x01000f00ff0677ac */ /* 0x000f620008000a00 */
[----:B------:R-:W1:Y:S01]  /*5c30*/  LDC.64 R2, c[0x4][R3] ;  /* 0x0100000003027b82 */ /* 0x000e620000000a00 */
[----:B------:R-:W2:Y:S01]  /*5c40*/  LDCU.64 UR4, c[0x4][0x10] ;  /* 0x01000200ff0477ac */ /* 0x000ea20008000a00 */
[----:B----4-:R-:W-:Y:S01]  /*5c50*/  MOV R5, UR9 ;  /* 0x0000000900057c02 */ /* 0x010fe20008000f00 */
[----:B------:R-:W-:Y:S01]  /*5c60*/  IMAD.U32 R4, RZ, RZ, UR8 ;  /* 0x00000008ff047e24 */ /* 0x000fe2000f8e00ff */
[----:B-----5:R-:W-:Y:S01]  /*5c70*/  MOV R7, UR7 ;  /* 0x0000000700077c02 */ /* 0x020fe20008000f00 */
[----:B------:R-:W-:Y:S01]  /*5c80*/  IMAD.U32 R6, RZ, RZ, UR6 ;  /* 0x00000006ff067e24 */ /* 0x000fe2000f8e00ff */
[----:B--2---:R-:W-:Y:S01]  /*5c90*/  MOV R11, UR5 ;  /* 0x00000005000b7c02 */ /* 0x004fe20008000f00 */
[----:B------:R-:W-:Y:S02]  /*5ca0*/  IMAD.U32 R10, RZ, RZ, UR4 ;  /* 0x00000004ff0a7e24 */ /* 0x000fe4000f8e00ff */
[----:B------:R-:W-:Y:S07]  /*5cb0*/  LEPC R20, `(.L_x_97) ;  /* 0x000000001014794e */ /* 0x000fee0000000000 */
[----:B-1-3--:R-:W-:Y:S05]  /*5cc0*/  CALL.ABS.NOINC R2 ;  /* 0x0000000002007343 */ /* 0x00afea0003c00000 */
.L_x_97:
[----:B------:R-:W-:Y:S01]  /*5cd0*/  SHF.L.U32 R82, R88, 0x10, RZ ;  /* 0x0000001058527819 */ /* 0x000fe200000006ff */
[----:B------:R-:W-:Y:S05]  /*5ce0*/  WARPSYNC.ALL ;  /* 0x0000000000007948 */ /* 0x000fea0003800000 */
[----:B------:R-:W-:Y:S01]  /*5cf0*/  R2UR UR4, R80 ;  /* 0x00000000500472ca */ /* 0x000fe200000e0000 */
[----:B------:R-:W-:Y:S01]  /*5d00*/  BSSY.RECONVERGENT B0, `(.L_x_98) ;  /* 0x00000fc000007945 */ /* 0x000fe20003800200 */
[----:B------:R-:W-:Y:S02]  /*5d10*/  LOP3.LUT R83, R88, 0xffff0000, RZ, 0xc0, !PT ;  /* 0xffff000058537812 */ /* 0x000fe400078ec0ff */
[----:B------:R-:W-:Y:S02]  /*5d20*/  LOP3.LUT R84, R89, 0xffff0000, RZ, 0xc0, !PT ;  /* 0xffff000059547812 */ /* 0x000fe400078ec0ff */
[C---:B------:R-:W-:Y:S02]  /*5d30*/  SHF.L.U32 R85, R107.reuse, 0x10, RZ ;  /* 0x000000106b557819 */ /* 0x040fe400000006ff */
[----:B------:R-:W-:Y:S02]  /*5d40*/  LOP3.LUT R86, R107, 0xffff0000, RZ, 0xc0, !PT ;  /* 0xffff00006b567812 */ /* 0x000fe400078ec0ff */
[----:B------:R-:W-:Y:S03]  /*5d50*/  ISETP.NE.AND P0, PT, R170, RZ, PT ;  /* 0x000000ffaa00720c */ /* 0x000fe60003f05270 */
[----:B------:R-:W1:Y:S02]  /*5d60*/  LDTM.x64 R4, tmem[UR4] ;  /* 0x00000004000479ee */ /* 0x000e640008340000 */
[C---:B-12---:R-:W-:Y:S01]  /*5d70*/  FMUL R0, R78.reuse, R4 ;  /* 0x000000044e007220 */ /* 0x046fe20000400000 */
[C---:B------:R-:W-:Y:S01]  /*5d80*/  FMUL R2, R78.reuse, R5 ;  /* 0x000000054e027220 */ /* 0x040fe20000400000 */
[C---:B------:R-:W-:Y:S01]  /*5d90*/  FMUL R3, R78.reuse, R6 ;  /* 0x000000064e037220 */ /* 0x040fe20000400000 */
[----:B------:R-:W-:Y:S01]  /*5da0*/  FMUL R7, R78, R7 ;  /* 0x000000074e077220 */ /* 0x000fe20000400000 */
[----:B------:R-:W-:Y:S01]  /*5db0*/  FFMA R0, R81, R82, R0 ;  /* 0x0000005251007223 */ /* 0x000fe20000000000 */
[----:B------:R-:W-:Y:S01]  /*5dc0*/  SHF.L.U32 R82, R89, 0x10, RZ ;  /* 0x0000001059527819 */ /* 0x000fe200000006ff */
[C---:B------:R-:W-:Y:S01]  /*5dd0*/  FFMA R2, R81.reuse, R83, R2 ;  /* 0x0000005351027223 */ /* 0x040fe20000000002 */
[----:B------:R-:W-:Y:S01]  /*5de0*/  SHF.L.U32 R83, R90, 0x10, RZ ;  /* 0x000000105a537819 */ /* 0x000fe200000006ff */
[C---:B------:R-:W-:Y:S01]  /*5df0*/  FMUL R4, R78.reuse, R8 ;  /* 0x000000084e047220 */ /* 0x040fe20000400000 */
[----:B------:R-:W-:Y:S01]  /*5e00*/  FMUL R5, R78, R9 ;  /* 0x000000094e057220 */ /* 0x000fe20000400000 */
[C---:B------:R-:W-:Y:S01]  /*5e10*/  FFMA R3, R81.reuse, R82, R3 ;  /* 0x0000005251037223 */ /* 0x040fe20000000003 */
[----:B------:R-:W-:Y:S01]  /*5e20*/  LOP3.LUT R82, R90, 0xffff0000, RZ, 0xc0, !PT ;  /* 0xffff00005a527812 */ /* 0x000fe200078ec0ff */
[----:B------:R-:W-:Y:S01]  /*5e30*/  FFMA R7, R81, R84, R7 ;  /* 0x0000005451077223 */ /* 0x000fe20000000007 */
[----:B------:R-:W-:Y:S01]  /*5e40*/  LOP3.LUT R84, R91, 0xffff0000, RZ, 0xc0, !PT ;  /* 0xffff00005b547812 */ /* 0x000fe200078ec0ff */
[----:B------:R-:W-:Y:S01]  /*5e50*/  FFMA R4, R81, R83, R4 ;  /* 0x0000005351047223 */ /* 0x000fe20000000004 */
[----:B------:R-:W-:Y:S01]  /*5e60*/  SHF.L.U32 R83, R91, 0x10, RZ ;  /* 0x000000105b537819 */ /* 0x000fe200000006ff */
[----:B------:R-:W-:Y:S01]  /*5e70*/  FMUL R6, R78, R10 ;  /* 0x0000000a4e067220 */ /* 0x000fe20000400000 */
[----:B------:R-:W-:Y:S01]  /*5e80*/  F2FP.BF16.F32.PACK_AB R92, R2, R0 ;  /* 0x00000000025c723e */ /* 0x000fe200000010ff */
[----:B------:R-:W-:Y:S01]  /*5e90*/  FMUL R11, R78, R11 ;  /* 0x0000000b4e0b7220 */ /* 0x000fe20000400000 */
[----:B------:R-:W-:Y:S01]  /*5ea0*/  F2FP.BF16.F32.PACK_AB R93, R7, R3 ;  /* 0x00000003075d723e */ /* 0x000fe200000010ff */
[C---:B------:R-:W-:Y:S01]  /*5eb0*/  FFMA R5, R81.reuse, R82, R5 ;  /* 0x0000005251057223 */ /* 0x040fe20000000005 */
[----:B------:R-:W-:Y:S01]  /*5ec0*/  SHF.L.U32 R82, R96, 0x10, RZ ;  /* 0x0000001060527819 */ /* 0x000fe200000006ff */
[----:B------:R-:W-:Y:S01]  /*5ed0*/  FFMA R6, R81, R83, R6 ;  /* 0x0000005351067223 */ /* 0x000fe20000000006 */
[----:B------:R-:W-:Y:S01]  /*5ee0*/  SHF.L.U32 R83, R98, 0x10, RZ ;  /* 0x0000001062537819 */ /* 0x000fe200000006ff */
[----:B------:R-:W-:Y:S01]  /*5ef0*/  FMUL R8, R78, R12 ;  /* 0x0000000c4e087220 */ /* 0x000fe20000400000 */
[----:B------:R-:W-:Y:S01]  /*5f00*/  F2FP.BF16.F32.PACK_AB R94, R5, R4 ;  /* 0x00000004055e723e */ /* 0x000fe200000010ff */
[C---:B------:R-:W-:Y:S01]  /*5f10*/  FFMA R11, R81.reuse, R84, R11 ;  /* 0x00000054510b7223 */ /* 0x040fe2000000000b */
[----:B------:R-:W-:Y:S01]  /*5f20*/  LOP3.LUT R84, R96, 0xffff0000, RZ, 0xc0, !PT ;  /* 0xffff000060547812 */ /* 0x000fe200078ec0ff */
[C---:B------:R-:W-:Y:S01]  /*5f30*/  FMUL R9, R78.reuse, R13 ;  /* 0x0000000d4e097220 */ /* 0x040fe20000400000 */
[----:B------:R-:W-:Y:S01]  /*5f40*/  FFMA R8, R81, R82, R8 ;  /* 0x0000005251087223 */ /* 0x000fe20000000008 */
[----:B------:R-:W-:Y:S01]  /*5f50*/  SHF.L.U32 R82, R97, 0x10, RZ ;  /* 0x0000001061527819 */ /* 0x000fe200000006ff */
[C---:B------:R-:W-:Y:S01]  /*5f60*/  FMUL R10, R78.reuse, R14 ;  /* 0x0000000e4e0a7220 */ /* 0x040fe20000400000 */
[----:B------:R-:W-:Y:S01]  /*5f70*/  F2FP.BF16.F32.PACK_AB R95, R11, R6 ;  /* 0x000000060b5f723e */ /* 0x000fe200000010ff */
[----:B------:R-:W-:Y:S01]  /*5f80*/  FFMA R9, R81, R84, R9 ;  /* 0x0000005451097223 */ /* 0x000fe20000000009 */
[----:B------:R-:W-:Y:S01]  /*5f90*/  LOP3.LUT R84, R97, 0xffff0000, RZ, 0xc0, !PT ;  /* 0xffff000061547812 */ /* 0x000fe200078ec0ff */
[----:B------:R-:W-:Y:S01]  /*5fa0*/  FMUL R15, R78, R15 ;  /* 0x0000000f4e0f7220 */ /* 0x000fe20000400000 */
[----:B------:R-:W-:Y:S01]  /*5fb0*/  FFMA R10, R81, R82, R10 ;  /* 0x00000052510a7223 */ /* 0x000fe2000000000a */
[----:B------:R-:W-:Y:S01]  /*5fc0*/  LOP3.LUT R82, R98, 0xffff0000, RZ, 0xc0, !PT ;  /* 0xffff000062527812 */ /* 0x000fe200078ec0ff */
[C---:B------:R-:W-:Y:S01]  /*5fd0*/  FMUL R12, R78.reuse, R16 ;  /* 0x000000104e0c7220 */ /* 0x040fe20000400000 */
[----:B------:R-:W-:Y:S01]  /*5fe0*/  F2FP.BF16.F32.PACK_AB R116, R9, R8 ;  /* 0x000000080974723e */ /* 0x000fe200000010ff */
[----:B------:R-:W-:Y:S01]  /*5ff0*/  FMUL R13, R78, R17 ;  /* 0x000000114e0d7220 */ /* 0x000fe20000400000 */
[----:B------:R-:W-:Y:S01]  /*6000*/  FFMA R15, R81, R84, R15 ;  /* 0x00000054510f7223 */ /* 0x000fe2000000000f */
[----:B------:R-:W-:Y:S01]  /*6010*/  LOP3.LUT R84, R99, 0xffff0000, RZ, 0xc0, !PT ;  /* 0xffff000063547812 */ /* 0x000fe200078ec0ff */
[----:B------:R-:W-:Y:S01]  /*6020*/  FFMA R12, R81, R83, R12 ;  /* 0x00000053510c7223 */ /* 0x000fe2000000000c */
[----:B------:R-:W-:Y:S01]  /*6030*/  SHF.L.U32 R83, R99, 0x10, RZ ;  /* 0x0000001063537819 */ /* 0x000fe200000006ff */
[----:B------:R-:W-:Y:S01]  /*6040*/  FFMA R13, R81, R82, R13 ;  /* 0x00000052510d7223 */ /* 0x000fe2000000000d */
[----:B------:R-:W-:Y:S01]  /*6050*/  SHF.L.U32 R82, R104, 0x10, RZ ;  /* 0x0000001068527819 */ /* 0x000fe200000006ff */
[C---:B------:R-:W-:Y:S01]  /*6060*/  FMUL R14, R78.reuse, R18 ;  /* 0x000000124e0e7220 */ /* 0x040fe20000400000 */
[----:B------:R-:W-:Y:S01]  /*6070*/  F2FP.BF16.F32.PACK_AB R117, R15, R10 ;  /* 0x0000000a0f75723e */ /* 0x000fe200000010ff */
[C---:B------:R-:W-:Y:S01]  /*6080*/  FMUL R19, R78.reuse, R19 ;  /* 0x000000134e137220 */ /* 0x040fe20000400000 */
[----:B------:R-:W-:Y:S01]  /*6090*/  F2FP.BF16.F32.PACK_AB R118, R13, R12 ;  /* 0x0000000c0d76723e */ /* 0x000fe200000010ff */
[----:B------:R-:W-:Y:S01]  /*60a0*/  FMUL R16, R78, R20 ;  /* 0x000000144e107220 */ /* 0x000fe20000400000 */
[C---:B------:R-:W-:Y:S01]  /*60b0*/  FFMA R14, R81.reuse, R83, R14 ;  /* 0x00000053510e7223 */ /* 0x040fe2000000000e */
[----:B------:R-:W-:Y:S01]  /*60c0*/  SHF.L.U32 R83, R106, 0x10, RZ ;  /* 0x000000106a537819 */ /* 0x000fe200000006ff */
[C---:B------:R-:W-:Y:S01]  /*60d0*/  FFMA R19, R81.reuse, R84, R19 ;  /* 0x0000005451137223 */ /* 0x040fe20000000013 */
[----:B------:R-:W-:Y:S01]  /*60e0*/  LOP3.LUT R84, R104, 0xffff0000, RZ, 0xc0, !PT ;  /* 0xffff000068547812 */ /* 0x000fe200078ec0ff */
[----:B------:R-:W-:Y:S01]  /*60f0*/  FFMA R16, R81, R82, R16 ;  /* 0x0000005251107223 */ /* 0x000fe20000000010 */
[----:B------:R-:W-:Y:S01]  /*6100*/  SHF.L.U32 R82, R105, 0x10, RZ ;  /* 0x0000001069527819 */ /* 0x000fe200000006ff */
[C---:B------:R-:W-:Y:S01]  /*6110*/  FMUL R17, R78.reuse, R21 ;  /* 0x000000154e117220 */ /* 0x040fe20000400000 */
[----:B------:R-:W-:Y:S01]  /*6120*/  F2FP.BF16.F32.PACK_AB R119, R19, R14 ;  /* 0x0000000e1377723e */ /* 0x000fe200000010ff */
[C---:B------:R-:W-:Y:S01]  /*6130*/  FMUL R18, R78.reuse, R22 ;  /* 0x000000164e127220 */ /* 0x040fe20000400000 */
[----:B------:R-:W-:Y:S01]  /*6140*/  FMUL R23, R78, R23 ;  /* 0x000000174e177220 */ /* 0x000fe20000400000 */
[C---:B------:R-:W-:Y:S01]  /*6150*/  FFMA R17, R81.reuse, R84, R17 ;  /* 0x0000005451117223 */ /* 0x040fe20000000011 */
[----:B------:R-:W-:Y:S01]  /*6160*/  LOP3.LUT R84, R106, 0xffff0000, RZ, 0xc0, !PT ;  /* 0xffff00006a547812 */ /* 0x000fe200078ec0ff */
[----:B------:R-:W-:Y:S01]  /*6170*/  FFMA R18, R81, R82, R18 ;  /* 0x0000005251127223 */ /* 0x000fe20000000012 */
[----:B------:R-:W-:Y:S01]  /*6180*/  LOP3.LUT R82, R105, 0xffff0000, RZ, 0xc0, !PT ;  /* 0xffff000069527812 */ /* 0x000fe200078ec0ff */
[C---:B------:R-:W-:Y:S01]  /*6190*/  FMUL R20, R78.reuse, R24 ;  /* 0x000000184e147220 */ /* 0x040fe20000400000 */
[----:B------:R-:W-:Y:S01]  /*61a0*/  F2FP.BF16.F32.PACK_AB R124, R17, R16 ;  /* 0x00000010117c723e */ /* 0x000fe200000010ff */
[C---:B------:R-:W-:Y:S01]  /*61b0*/  FMUL R21, R78.reuse, R25 ;  /* 0x000000194e157220 */ /* 0x040fe20000400000 */
[----:B------:R-:W-:Y:S01]  /*61c0*/  FMUL R22, R78, R26 ;  /* 0x0000001a4e167220 */ /* 0x000fe20000400000 */
[C---:B------:R-:W-:Y:S01]  /*61d0*/  FFMA R23, R81.reuse, R82, R23 ;  /* 0x0000005251177223 */ /* 0x040fe20000000017 */
[----:B------:R-:W-:Y:S01]  /*61e0*/  SHF.L.U32 R82, R112, 0x10, RZ ;  /* 0x0000001070527819 */ /* 0x000fe200000006ff */
[C---:B------:R-:W-:Y:S01]  /*61f0*/  FMUL R27, R78.reuse, R27 ;  /* 0x0000001b4e1b7220 */ /* 0x040fe20000400000 */
[----:B------:R-:W-:Y:S01]  /*6200*/  FFMA R20, R81, R83, R20 ;  /* 0x0000005351147223 */ /* 0x000fe20000000014 */
[----:B------:R-:W-:Y:S01]  /*6210*/  SHF.L.U32 R83, R113, 0x10, RZ ;  /* 0x0000001071537819 */ /* 0x000fe200000006ff */
[----:B------:R-:W-:Y:S01]  /*6220*/  FMUL R24, R78, R28 ;  /* 0x0000001c4e187220 */ /* 0x000fe20000400000 */
[----:B------:R-:W-:Y:S01]  /*6230*/  F2FP.BF16.F32.PACK_AB R125, R23, R18 ;  /* 0x00000012177d723e */ /* 0x000fe200000010ff */
[C---:B------:R-:W-:Y:S01]  /*6240*/  FFMA R21, R81.reuse, R84, R21 ;  /* 0x0000005451157223 */ /* 0x040fe20000000015 */
[----:B------:R-:W-:Y:S01]  /*6250*/  LOP3.LUT R84, R112, 0xffff0000, RZ, 0xc0, !PT ;  /* 0xffff000070547812 */ /* 0x000fe200078ec0ff */
[----:B------:R-:W-:Y:S01]  /*6260*/  FFMA R22, R81, R85, R22 ;  /* 0x0000005551167223 */ /* 0x000fe20000000016 */
[----:B------:R-:W-:Y:S01]  /*6270*/  SHF.L.U32 R85, R115, 0x10, RZ ;  /* 0x0000001073557819 */ /* 0x000fe200000006ff */
[----:B------:R-:W-:Y:S01]  /*6280*/  FFMA R27, R81, R86, R27 ;  /* 0x00000056511b7223 */ /* 0x000fe2000000001b */
[----:B------:R-:W-:Y:S01]  /*6290*/  F2FP.BF16.F32.PACK_AB R126, R21, R20 ;  /* 0x00000014157e723e */ /* 0x000fe200000010ff */
[----:B------:R-:W-:Y:S01]  /*62a0*/  FFMA R24, R81, R82, R24 ;  /* 0x0000005251187223 */ /* 0x000fe20000000018 */
[----:B------:R-:W-:Y:S01]  /*62b0*/  LOP3.LUT R82, R113, 0xffff0000, RZ, 0xc0, !PT ;  /* 0xffff000071527812 */ /* 0x000fe200078ec0ff */
[C---:B------:R-:W-:Y:S01]  /*62c0*/  FMUL R25, R78.reuse, R29 ;  /* 0x0000001d4e197220 */ /* 0x040fe20000400000 */
[----:B------:R-:W-:Y:S01]  /*62d0*/  F2FP.BF16.F32.PACK_AB R127, R27, R22 ;  /* 0x000000161b7f723e */ /* 0x000fe200000010ff */
[C---:B------:R-:W-:Y:S01]  /*62e0*/  FMUL R26, R78.reuse, R30 ;  /* 0x0000001e4e1a7220 */ /* 0x040fe20000400000 */
[----:B------:R-:W-:Y:S01]  /*62f0*/  LOP3.LUT R86, R147, 0xffff0000, RZ, 0xc0, !PT ;  /* 0xffff000093567812 */ /* 0x000fe200078ec0ff */
[----:B------:R-:W-:Y:S01]  /*6300*/  FMUL R31, R78, R31 ;  /* 0x0000001f4e1f7220 */ /* 0x000fe20000400000 */
[----:B------:R-:W-:Y:S01]  /*6310*/  FFMA R25, R81, R84, R25 ;  /* 0x0000005451197223 */ /* 0x000fe20000000019 */
[----:B------:R-:W-:Y:S01]  /*6320*/  LOP3.LUT R84, R115, 0xffff0000, RZ, 0xc0, !PT ;  /* 0xffff000073547812 */ /* 0x000fe200078ec0ff */
[C---:B------:R-:W-:Y:S01]  /*6330*/  FFMA R26, R81.reuse, R83, R26 ;  /* 0x00000053511a7223 */ /* 0x040fe2000000001a */
[C---:B------:R-:W-:Y:S01]  /*6340*/  SHF.L.U32 R83, R114.reuse, 0x10, RZ ;  /* 0x0000001072537819 */ /* 0x040fe200000006ff */
[C---:B------:R-:W-:Y:S01]  /*6350*/  FFMA R31, R81.reuse, R82, R31 ;  /* 0x00000052511f7223 */ /* 0x040fe2000000001f */
[----:B------:R-:W-:Y:S01]  /*6360*/  LOP3.LUT R82, R114, 0xffff0000, RZ, 0xc0, !PT ;  /* 0xffff000072527812 */ /* 0x000fe200078ec0ff */
[C---:B------:R-:W-:Y:S01]  /*6370*/  FMUL R28, R78.reuse, R32 ;  /* 0x000000204e1c7220 */ /* 0x040fe20000400000 */
[C---:B------:R-:W-:Y:S01]  /*6380*/  FMUL R29, R78.reuse, R33 ;  /* 0x000000214e1d7220 */ /* 0x040fe20000400000 */
[C---:B------:R-:W-:Y:S01]  /*6390*/  FMUL R30, R78.reuse, R34 ;  /* 0x000000224e1e7220 */ /* 0x040fe20000400000 */
[----:B------:R-:W-:Y:S01]  /*63a0*/  FMUL R35, R78, R35 ;  /* 0x000000234e237220 */ /* 0x000fe20000400000 */
[----:B------:R-:W-:Y:S01]  /*63b0*/  FFMA R28, R81, R83, R28 ;  /* 0x00000053511c7223 */ /* 0x000fe2000000001c */
[----:B------:R-:W-:Y:S01]  /*63c0*/  SHF.L.U32 R83, R121, 0x10, RZ ;  /* 0x0000001079537819 */ /* 0x000fe200000006ff */
[C---:B------:R-:W-:Y:S01]  /*63d0*/  FFMA R29, R81.reuse, R82, R29 ;  /* 0x00000052511d7223 */ /* 0x040fe2000000001d */
[C---:B------:R-:W-:Y:S01]  /*63e0*/  SHF.L.U32 R82, R120.reuse, 0x10, RZ ;  /* 0x0000001078527819 */ /* 0x040fe200000006ff */
[----:B------:R-:W-:Y:S01]  /*63f0*/  FFMA R30, R81, R85, R30 ;  /* 0x00000055511e7223 */ /* 0x000fe2000000001e */
[----:B------:R-:W-:Y:S01]  /*6400*/  SHF.L.U32 R85, R123, 0x10, RZ ;  /* 0x000000107b557819 */ /* 0x000fe200000006ff */
[C---:B------:R-:W-:Y:S01]  /*6410*/  FFMA R35, R81.reuse, R84, R35 ;  /* 0x0000005451237223 */ /* 0x040fe20000000023 */
[----:B------:R-:W-:Y:S01]  /*6420*/  LOP3.LUT R84, R120, 0xffff0000, RZ, 0xc0, !PT ;  /* 0xffff000078547812 */ /* 0x000fe200078ec0ff */
[C---:B------:R-:W-:Y:S01]  /*6430*/  FMUL R32, R78.reuse, R36 ;  /* 0x000000244e207220 */ /* 0x040fe20000400000 */
[C---:B------:R-:W-:Y:S01]  /*6440*/  FMUL R33, R78.reuse, R37 ;  /* 0x000000254e217220 */ /* 0x040fe20000400000 */
[----:B------:R-:W-:Y:S01]  /*6450*/  FMUL R34, R78, R38 ;  /* 0x000000264e227220 */ /* 0x000fe20000400000 */
[----:B------:R1:W-:Y:S01]  /*6460*/  STS.128 [R182+UR48+0x400], R92 ;  /* 0x0004005cb6007988 */ /* 0x0003e20008000c30 */
[----:B------:R-:W-:Y:S01]  /*6470*/  FFMA R32, R81, R82, R32 ;  /* 0x0000005251207223 */ /* 0x000fe20000000020 */
[----:B------:R-:W-:Y:S01]  /*6480*/  LOP3.LUT R82, R121, 0xffff0000, RZ, 0xc0, !PT ;  /* 0xffff000079527812 */ /* 0x000fe200078ec0ff */
[C---:B------:R-:W-:Y:S01]  /*6490*/  FFMA R33, R81.reuse, R84, R33 ;  /* 0x0000005451217223 */ /* 0x040fe20000000021 */
[----:B------:R-:W-:Y:S01]  /*64a0*/  LOP3.LUT R84, R122, 0xffff0000, RZ, 0xc0, !PT ;  /* 0xffff00007a547812 */ /* 0x000fe200078ec0ff */
[----:B------:R-:W-:Y:S01]  /*64b0*/  FMUL R39, R78, R39 ;  /* 0x000000274e277220 */ /* 0x000fe20000400000 */
[C---:B------:R-:W-:Y:S01]  /*64c0*/  FFMA R34, R81.reuse, R83, R34 ;  /* 0x0000005351227223 */ /* 0x040fe20000000022 */
[----:B------:R-:W-:Y:S01]  /*64d0*/  SHF.L.U32 R83, R122, 0x10, RZ ;  /* 0x000000107a537819 */ /* 0x000fe200000006ff */
[C---:B------:R-:W-:Y:S01]  /*64e0*/  FMUL R36, R78.reuse, R40 ;  /* 0x000000284e247220 */ /* 0x040fe20000400000 */
[----:B------:R-:W-:Y:S01]  /*64f0*/  FFMA R39, R81, R82, R39 ;  /* 0x0000005251277223 */ /* 0x000fe20000000027 */
[----:B------:R-:W-:Y:S01]  /*6500*/  LOP3.LUT R82, R123, 0xffff0000, RZ, 0xc0, !PT ;  /* 0xffff00007b527812 */ /* 0x000fe200078ec0ff */
[C---:B------:R-:W-:Y:S01]  /*6510*/  FMUL R37, R78.reuse, R41 ;  /* 0x000000294e257220 */ /* 0x040fe20000400000 */
[C---:B------:R-:W-:Y:S01]  /*6520*/  FMUL R38, R78.reuse, R42 ;  /* 0x0000002a4e267220 */ /* 0x040fe20000400000 */
[----:B------:R-:W-:Y:S01]  /*6530*/  FMUL R43, R78, R43 ;  /* 0x0000002b4e2b7220 */ /* 0x000fe20000400000 */
[C---:B------:R-:W-:Y:S01]  /*6540*/  FFMA R36, R81.reuse, R83, R36 ;  /* 0x0000005351247223 */ /* 0x040fe20000000024 */
[C---:B------:R-:W-:Y:S01]  /*6550*/  SHF.L.U32 R83, R128.reuse, 0x10, RZ ;  /* 0x0000001080537819 */ /* 0x040fe200000006ff */
[----:B------:R2:W-:Y:S01]  /*6560*/  STS.128 [R181+0x400], R116 ;  /* 0x00040074b5007388 */ /* 0x0005e20000000c00 */
[----:B------:R-:W-:Y:S01]  /*6570*/  FFMA R37, R81, R84, R37 ;  /* 0x0000005451257223 */ /* 0x000fe20000000025 */
[----:B------:R-:W-:Y:S01]  /*6580*/  LOP3.LUT R84, R129, 0xffff0000, RZ, 0xc0, !PT ;  /* 0xffff000081547812 */ /* 0x000fe200078ec0ff */
[----:B------:R-:W-:Y:S01]  /*6590*/  FFMA R38, R81, R85, R38 ;  /* 0x0000005551267223 */ /* 0x000fe20000000026 */
[----:B------:R-:W-:Y:S01]  /*65a0*/  SHF.L.U32 R85, R129, 0x10, RZ ;  /* 0x0000001081557819 */ /* 0x000fe200000006ff */
        /* <DEDUP_REMOVED lines=8> */
[----:B------:R4:W-:Y:S01]  /*6630*/  STS.128 [R180+0x400], R124 ;  /* 0x0004007cb4007388 */ /* 0x0009e20000000c00 */
[C---:B------:R-:W-:Y:S01]  /*6640*/  FFMA R41, R81.reuse, R82, R41 ;  /* 0x0000005251297223 */ /* 0x040fe20000000029 */
[C---:B------:R-:W-:Y:S01]  /*6650*/  SHF.L.U32 R82, R130.reuse, 0x10, RZ ;  /* 0x0000001082527819 */ /* 0x040fe200000006ff */
[----:B------:R-:W-:Y:S01]  /*6660*/  FFMA R42, R81, R85, R42 ;  /* 0x00000055512a7223 */ /* 0x000fe2000000002a */
[----:B------:R-:W-:Y:S01]  /*6670*/  SHF.L.U32 R85, R137, 0x10, RZ ;  /* 0x0000001089557819 */ /* 0x000fe200000006ff */
[----:B------:R-:W-:Y:S01]  /*6680*/  FFMA R47, R81, R84, R47 ;  /* 0x00000054512f7223 */ /* 0x000fe2000000002f */
[----:B------:R-:W-:Y:S01]  /*6690*/  LOP3.LUT R84, R130, 0xffff0000, RZ, 0xc0, !PT ;  /* 0xffff000082547812 */ /* 0x000fe200078ec0ff */
[C---:B------:R-:W-:Y:S01]  /*66a0*/  FMUL R44, R78.reuse, R48 ;  /* 0x000000304e2c7220 */ /* 0x040fe20000400000 */
[----:B-1----:R-:W-:Y:S01]  /*66b0*/  F2FP.BF16.F32.PACK_AB R92, R25, R24 ;  /* 0x00000018195c723e */ /* 0x002fe200000010ff */
[C---:B------:R-:W-:Y:S01]  /*66c0*/  FMUL R45, R78.reuse, R49 ;  /* 0x000000314e2d7220 */ /* 0x040fe20000400000 */
[----:B------:R-:W-:Y:S01]  /*66d0*/  F2FP.BF16.F32.PACK_AB R93, R31, R26 ;  /* 0x0000001a1f5d723e */ /* 0x000fe200000010ff */
[----:B------:R-:W-:Y:S01]  /*66e0*/  FMUL R46, R78, R50 ;  /* 0x000000324e2e7220 */ /* 0x000fe20000400000 */
[----:B------:R-:W-:Y:S01]  /*66f0*/  F2FP.BF16.F32.PACK_AB R94, R29, R28 ;  /* 0x0000001c1d5e723e */ /* 0x000fe200000010ff */
[----:B------:R-:W-:Y:S01]  /*6700*/  FFMA R44, R81, R82, R44 ;  /* 0x00000052512c7223 */ /* 0x000fe2000000002c */
[----:B------:R-:W-:Y:S01]  /*6710*/  LOP3.LUT R82, R131, 0xffff0000, RZ, 0xc0, !PT ;  /* 0xffff000083527812 */ /* 0x000fe200078ec0ff */
[----:B------:R-:W-:Y:S01]  /*6720*/  FFMA R45, R81, R84, R45 ;  /* 0x00000054512d7223 */ /* 0x000fe2000000002d */
[----:B------:R-:W-:Y:S01]  /*6730*/  LOP3.LUT R84, R136, 0xffff0000, RZ, 0xc0, !PT ;  /* 0xffff000088547812 */ /* 0x000fe200078ec0ff */
[----:B------:R-:W-:Y:S01]  /*6740*/  FMUL R51, R78, R51 ;  /* 0x000000334e337220 */ /* 0x000fe20000400000 */
[----:B------:R-:W-:Y:S01]  /*6750*/  F2FP.BF16.F32.PACK_AB R95, R35, R30 ;  /* 0x0000001e235f723e */ /* 0x000fe200000010ff */
[----:B------:R-:W-:Y:S01]  /*6760*/  FFMA R46, R81, R83, R46 ;  /* 0x00000053512e7223 */ /* 0x000fe2000000002e */
[----:B------:R-:W-:Y:S01]  /*6770*/  SHF.L.U32 R83, R136, 0x10, RZ ;  /* 0x0000001088537819 */ /* 0x000fe200000006ff */
[C---:B------:R-:W-:Y:S01]  /*6780*/  FMUL R48, R78.reuse, R52 ;  /* 0x000000344e307220 */ /* 0x040fe20000400000 */
[----:B--2---:R-:W-:Y:S01]  /*6790*/  F2FP.BF16.F32.PACK_AB R116, R33, R32 ;  /* 0x000000202174723e */ /* 0x004fe200000010ff */
[----:B------:R-:W-:Y:S01]  /*67a0*/  FFMA R51, R81, R82, R51 ;  /* 0x0000005251337223 */ /* 0x000fe20000000033 */
[----:B------:R-:W-:Y:S01]  /*67b0*/  LOP3.LUT R82, R137, 0xffff0000, RZ, 0xc0, !PT ;  /* 0xffff000089527812 */ /* 0x000fe200078ec0ff */
[----:B------:R1:W-:Y:S01]  /*67c0*/  STS.128 [R178+0x400], R92 ;  /* 0x0004005cb2007388 */ /* 0x0003e20000000c00 */
[----:B------:R-:W-:Y:S01]  /*67d0*/  F2FP.BF16.F32.PACK_AB R117, R39, R34 ;  /* 0x000000222775723e */ /* 0x000fe200000010ff */
[C---:B------:R-:W-:Y:S01]  /*67e0*/  FMUL R49, R78.reuse, R53 ;  /* 0x000000354e317220 */ /* 0x040fe20000400000 */
[----:B------:R-:W-:Y:S01]  /*67f0*/  F2FP.BF16.F32.PACK_AB R118, R37, R36 ;  /* 0x000000242576723e */ /* 0x000fe200000010ff */
[C---:B------:R-:W-:Y:S01]  /*6800*/  FMUL R50, R78.reuse, R54 ;  /* 0x000000364e327220 */ /* 0x040fe20000400000 */
[----:B------:R-:W-:Y:S01]  /*6810*/  F2FP.BF16.F32.PACK_AB R119, R43, R38 ;  /* 0x000000262b77723e */ /* 0x000fe200000010ff */
[----:B------:R-:W-:Y:S01]  /*6820*/  FMUL R55, R78, R55 ;  /* 0x000000374e377220 */ /* 0x000fe20000400000 */
[----:B----4-:R-:W-:Y:S01]  /*6830*/  F2FP.BF16.F32.PACK_AB R124, R41, R40 ;  /* 0x00000028297c723e */ /* 0x010fe200000010ff */
[C---:B------:R-:W-:Y:S01]  /*6840*/  FFMA R48, R81.reuse, R83, R48 ;  /* 0x0000005351307223 */ /* 0x040fe20000000030 */
[C---:B------:R-:W-:Y:S01]  /*6850*/  FFMA R49, R81.reuse, R84, R49 ;  /* 0x0000005451317223 */ /* 0x040fe20000000031 */
[----:B------:R1:W-:Y:S01]  /*6860*/  STS.128 [R177+0x400], R116 ;  /* 0x00040074b1007388 */ /* 0x0003e20000000c00 */
[C---:B------:R-:W-:Y:S01]  /*6870*/  SHF.L.U32 R83, R138.reuse, 0x10, RZ ;  /* 0x000000108a537819 */ /* 0x040fe200000006ff */
[----:B------:R-:W-:Y:S01]  /*6880*/  FFMA R50, R81, R85, R50 ;  /* 0x0000005551327223 */ /* 0x000fe20000000032 */
[----:B------:R-:W-:Y:S01]  /*6890*/  SHF.L.U32 R85, R139, 0x10, RZ ;  /* 0x000000108b557819 */ /* 0x000fe200000006ff */
[----:B------:R-:W-:Y:S01]  /*68a0*/  FFMA R55, R81, R82, R55 ;  /* 0x0000005251377223 */ /* 0x000fe20000000037 */
[----:B------:R-:W-:Y:S01]  /*68b0*/  LOP3.LUT R82, R138, 0xffff0000, RZ, 0xc0, !PT ;  /* 0xffff00008a527812 */ /* 0x000fe200078ec0ff */
[C---:B------:R-:W-:Y:S01]  /*68c0*/  FMUL R52, R78.reuse, R56 ;  /* 0x000000384e347220 */ /* 0x040fe20000400000 */
[----:B------:R-:W-:Y:S01]  /*68d0*/  LOP3.LUT R84, R139, 0xffff0000, RZ, 0xc0, !PT ;  /* 0xffff00008b547812 */ /* 0x000fe200078ec0ff */
[C---:B------:R-:W-:Y:S01]  /*68e0*/  FMUL R53, R78.reuse, R57 ;  /* 0x000000394e357220 */ /* 0x040fe20000400000 */
[C---:B------:R-:W-:Y:S01]  /*68f0*/  FMUL R54, R78.reuse, R58 ;  /* 0x0000003a4e367220 */ /* 0x040fe20000400000 */
[----:B------:R-:W-:Y:S01]  /*6900*/  FMUL R59, R78, R59 ;  /* 0x0000003b4e3b7220 */ /* 0x000fe20000400000 */
[C---:B------:R-:W-:Y:S01]  /*6910*/  FFMA R52, R81.reuse, R83, R52 ;  /* 0x0000005351347223 */ /* 0x040fe20000000034 */
[C---:B------:R-:W-:Y:S01]  /*6920*/  FFMA R53, R81.reuse, R82, R53 ;  /* 0x0000005251357223 */ /* 0x040fe20000000035 */
[C---:B------:R-:W-:Y:S01]  /*6930*/  FFMA R54, R81.reuse, R85, R54 ;  /* 0x0000005551367223 */ /* 0x040fe20000000036 */
[----:B------:R-:W-:Y:S01]  /*6940*/  FFMA R59, R81, R84, R59 ;  /* 0x00000054513b7223 */ /* 0x000fe2000000003b */
[----:B------:R-:W-:Y:S01]  /*6950*/  SHF.L.U32 R82, R144, 0x10, RZ ;  /* 0x0000001090527819 */ /* 0x000fe200000006ff */
[----:B------:R-:W-:Y:S01]  /*6960*/  FMUL R56, R78, R60 ;  /* 0x0000003c4e387220 */ /* 0x000fe20000400000 */
[----:B------:R-:W-:Y:S01]  /*6970*/  LOP3.LUT R84, R144, 0xffff0000, RZ, 0xc0, !PT ;  /* 0xffff000090547812 */ /* 0x000fe200078ec0ff */
[C---:B------:R-:W-:Y:S01]  /*6980*/  FMUL R57, R78.reuse, R61 ;  /* 0x0000003d4e397220 */ /* 0x040fe20000400000 */
[----:B------:R-:W-:Y:S01]  /*6990*/  SHF.L.U32 R83, R145, 0x10, RZ ;  /* 0x0000001091537819 */ /* 0x000fe200000006ff */
[C---:B------:R-:W-:Y:S01]  /*69a0*/  FMUL R58, R78.reuse, R62 ;  /* 0x0000003e4e3a7220 */ /* 0x040fe20000400000 */
[----:B------:R-:W-:Y:S01]  /*69b0*/  F2FP.BF16.F32.PACK_AB R125, R47, R42 ;  /* 0x0000002a2f7d723e */ /* 0x000fe200000010ff */
[----:B------:R-:W-:Y:S01]  /*69c0*/  FFMA R56, R81, R82, R56 ;  /* 0x0000005251387223 */ /* 0x000fe20000000038 */
[----:B------:R-:W-:Y:S01]  /*69d0*/  F2FP.BF16.F32.PACK_AB R126, R45, R44 ;  /* 0x0000002c2d7e723e */ /* 0x000fe200000010ff */
[----:B------:R-:W-:Y:S01]  /*69e0*/  FFMA R57, R81, R84, R57 ;  /* 0x0000005451397223 */ /* 0x000fe20000000039 */
[----:B------:R-:W-:Y:S01]  /*69f0*/  F2FP.BF16.F32.PACK_AB R127, R51, R46 ;  /* 0x0000002e337f723e */ /* 0x000fe200000010ff */
[----:B------:R-:W-:Y:S01]  /*6a00*/  FFMA R58, R81, R83, R58 ;  /* 0x00000053513a7223 */ /* 0x000fe2000000003a */
[----:B------:R-:W-:Y:S01]  /*6a10*/  LOP3.LUT R82, R145, 0xffff0000, RZ, 0xc0, !PT ;  /* 0xffff000091527812 */ /* 0x000fe200078ec0ff */
[----:B------:R-:W-:Y:S01]  /*6a20*/  FMUL R63, R78, R63 ;  /* 0x0000003f4e3f7220 */ /* 0x000fe20000400000 */
[----:B------:R-:W-:Y:S01]  /*6a30*/  SHF.L.U32 R83, R146, 0x10, RZ ;  /* 0x0000001092537819 */ /* 0x000fe200000006ff */
[----:B------:R1:W-:Y:S01]  /*6a40*/  STS.128 [R176+0x400], R124 ;  /* 0x0004007cb0007388 */ /* 0x0003e20000000c00 */
[----:B------:R-:W-:Y:S01]  /*6a50*/  FMUL R60, R78, R64 ;  /* 0x000000404e3c7220 */ /* 0x000fe20000400000 */
[----:B------:R-:W-:Y:S01]  /*6a60*/  LOP3.LUT R84, R146, 0xffff0000, RZ, 0xc0, !PT ;  /* 0xffff000092547812 */ /* 0x000fe200078ec0ff */
[C---:B------:R-:W-:Y:S01]  /*6a70*/  FMUL R61, R78.reuse, R65 ;  /* 0x000000414e3d7220 */ /* 0x040fe20000400000 */
[----:B------:R-:W-:Y:S01]  /*6a80*/  SHF.L.U32 R85, R147, 0x10, RZ ;  /* 0x0000001093557819 */ /* 0x000fe200000006ff */
[C---:B------:R-:W-:Y:S01]  /*6a90*/  FMUL R62, R78.reuse, R66 ;  /* 0x000000424e3e7220 */ /* 0x040fe20000400000 */
[----:B------:R-:W-:Y:S01]  /*6aa0*/  FFMA R63, R81, R82, R63 ;  /* 0x00000052513f7223 */ /* 0x000fe2000000003f */
[----:B------:R-:W-:Y:S01]  /*6ab0*/  FMUL R67, R78, R67 ;  /* 0x000000434e437220 */ /* 0x000fe20000400000 */
[----:B------:R-:W-:Y:S01]  /*6ac0*/  F2FP.BF16.F32.PACK_AB R132, R49, R48 ;  /* 0x000000303184723e */ /* 0x000fe200000010ff */
[----:B------:R-:W-:Y:S01]  /*6ad0*/  FFMA R60, R81, R83, R60 ;  /* 0x00000053513c7223 */ /* 0x000fe2000000003c */
[----:B------:R-:W-:Y:S01]  /*6ae0*/  F2FP.BF16.F32.PACK_AB R133, R55, R50 ;  /* 0x000000323785723e */ /* 0x000fe200000010ff */
[----:B------:R-:W-:Y:S01]  /*6af0*/  FFMA R61, R81, R84, R61 ;  /* 0x00000054513d7223 */ /* 0x000fe2000000003d */
[----:B------:R-:W-:Y:S01]  /*6b00*/  F2FP.BF16.F32.PACK_AB R134, R53, R52 ;  /* 0x000000343586723e */ /* 0x000fe200000010ff */
[----:B------:R-:W-:Y:S01]  /*6b10*/  FFMA R62, R81, R85, R62 ;  /* 0x00000055513e7223 */ /* 0x000fe2000000003e */
[----:B------:R-:W-:Y:S01]  /*6b20*/  F2FP.BF16.F32.PACK_AB R135, R59, R54 ;  /* 0x000000363b87723e */ /* 0x000fe200000010ff */
[----:B------:R-:W-:Y:S01]  /*6b30*/  FFMA R67, R81, R86, R67 ;  /* 0x0000005651437223 */ /* 0x000fe20000000043 */
[----:B------:R-:W-:Y:S02]  /*6b40*/  F2FP.BF16.F32.PACK_AB R140, R57, R56 ;  /* 0x00000038398c723e */ /* 0x000fe400000010ff */
[----:B------:R-:W-:Y:S01]  /*6b50*/  F2FP.BF16.F32.PACK_AB R141, R63, R58 ;  /* 0x0000003a3f8d723e */ /* 0x000fe200000010ff */
[----:B------:R1:W-:Y:S01]  /*6b60*/  STS.128 [R175+0x400], R132 ;  /* 0x00040084af007388 */ /* 0x0003e20000000c00 */
[----:B------:R-:W-:Y:S02]  /*6b70*/  F2FP.BF16.F32.PACK_AB R142, R61, R60 ;  /* 0x0000003c3d8e723e */ /* 0x000fe400000010ff */
[----:B------:R-:W-:Y:S05]  /*6b80*/  F2FP.BF16.F32.PACK_AB R143, R67, R62 ;  /* 0x0000003e438f723e */ /* 0x000fea00000010ff */
[----:B------:R1:W-:Y:S01]  /*6b90*/  STS.128 [R174+0x400], R140 ;  /* 0x0004008cae007388 */ /* 0x0003e20000000c00 */
[----:B------:R-:W-:Y:S01]  /*6ba0*/  @!PT LDS RZ, [RZ] ;  /* 0x00000000fffff984 */ /* 0x000fe20000000800 */
[----:B------:R-:W-:Y:S01]  /*6bb0*/  @!PT LDS RZ, [RZ] ;  /* 0x00000000fffff984 */ /* 0x000fe20000000800 */
[----:B------:R-:W-:Y:S01]  /*6bc0*/  @!PT LDS RZ, [RZ] ;  /* 0x00000000fffff984 */ /* 0x000fe20000000800 */
[----:B------:R-:W-:Y:S01]  /*6bd0*/  @!PT LDS RZ, [RZ] ;  /* 0x00000000fffff984 */ /* 0x000fe20000000800 */
[----:B------:R2:W-:Y:S07]  /*6be0*/  MEMBAR.ALL.CTA ;  /* 0x0000000000007992 */ /* 0x0005ee0000008000 */
[----:B--2---:R-:W2:Y:S02]  /*6bf0*/  FENCE.VIEW.ASYNC.S ;  /* 0x00000000000073c6 */ /* 0x004ea40000000000 */
[----:B--2---:R-:W-:Y:S06]  /*6c00*/  BAR.SYNC.DEFER_BLOCKING 0x1, 0x80 ;  /* 0x0042000000007b1d */ /* 0x004fec0000010000 */
[----:B------:R-:W-:Y:S05]  /*6c10*/  @P0 BRA `(.L_x_99) ;  /* 0x0000000000280947 */ /* 0x000fea0003800000 */
[----:B------:R-:W-:Y:S02]  /*6c20*/  UIADD3 UR4, UPT, UPT, UR48, 0x400, URZ ;  /* 0x0000040030047890 */ /* 0x000fe4000fffe0ff */
[----:B------:R-:W-:Y:S01]  /*6c30*/  UIADD3 UR6, UP0, UPT, UR52, 0x680, URZ ;  /* 0x0000068034067890 */ /* 0x000fe2000ff1e0ff */
[----:B------:R-:W-:Y:S03]  /*6c40*/  UMOV UR43, UR36 ;  /* 0x00000024002b7c82 */ /* 0x000fe60008000000 */
[----:B------:R-:W-:Y:S01]  /*6c50*/  MOV R163, UR4 ;  /* 0x0000000400a37c02 */ /* 0x000fe20008000f00 */
[----:B------:R-:W-:Y:S03]  /*6c60*/  UIADD3.X UR7, UPT, UPT, URZ, UR53, URZ, UP0, !UPT ;  /* 0x00000035ff077290 */ /* 0x000fe600087fe4ff */
[----:B------:R-:W-:Y:S11]  /*6c70*/  R2UR UR40, R163 ;  /* 0x00000000a32872ca */ /* 0x000ff600000e0000 */
[----:B------:R-:W-:Y:S02]  /*6c80*/  @!UPT UIADD3 URZ, UPT, UPT, URZ, URZ, URZ ;  /* 0x000000fffffff290 */ /* 0x000fe4000fffe0ff */
[----:B------:R2:W-:Y:S01]  /*6c90*/  UTMASTG.3D [UR40], [UR6] ;  /* 0x00000028060073b5 */ /* 0x0005e20008010000 */
[----:B------:R0:W-:Y:S01]  /*6ca0*/  UTMACMDFLUSH ;  /* 0x00000000000079b7 */ /* 0x0001e20000000000 */
[----:B--2---:R-:W-:Y:S04]  /*6cb0*/  DEPBAR.LE SB0, 0x1 ;  /* 0x000080400000791a */ /* 0x004fe80000000000 */
.L_x_99:
[----:B------:R-:W-:Y:S05]  /*6cc0*/  BSYNC.RECONVERGENT B0 ;  /* 0x0000000000007941 */ /* 0x000fea0003800200 */
.L_x_98:
[----:B------:R-:W-:Y:S01]  /*6cd0*/  BAR.SYNC.DEFER_BLOCKING 0x1, 0x80 ;  /* 0x0042000000007b1d */ /* 0x000fe20000010000 */
[----:B------:R-:W-:Y:S01]  /*6ce0*/  ISETP.NE.AND P1, PT, R179, RZ, PT ;  /* 0x000000ffb300720c */ /* 0x000fe20003f25270 */
[----:B------:R-:W-:Y:S01]  /*6cf0*/  UISETP.NE.AND UP0, UPT, UR49, URZ, UPT ;  /* 0x000000ff3100728c */ /* 0x000fe2000bf05270 */
[----:B------:R-:W-:Y:S11]  /*6d00*/  LEA R3, R101, UR48, 0x3 ;  /* 0x0000003065037c11 */ /* 0x000ff6000f8e18ff */
[----:B------:R-:W-:Y:S01]  /*6d10*/  @P1 SHF.L.U32 R2, R167, 0x1f, RZ ;  /* 0x0000001fa7021819 */ /* 0x000fe200000006ff */
[----:B------:R-:W-:Y:S06]  /*6d20*/  BRA.U !UP0, `(.L_x_100) ;  /* 0x0000000108247547 */ /* 0x000fec000b800000 */
[----:B------:R-:W-:Y:S01]  /*6d30*/  IMAD.U32 R5, RZ, RZ, UR51 ;  /* 0x00000033ff057e24 */ /* 0x000fe2000f8e00ff */
[----:B------:R-:W-:Y:S01]  /*6d40*/  MOV R0, UR37 ;  /* 0x0000002500007c02 */ /* 0x000fe20008000f00 */
[----:B------:R-:W-:Y:S03]  /*6d50*/  UIADD3 UR51, UPT, UPT, UR51, 0x1, URZ ;  /* 0x0000000133337890 */ /* 0x000fe6000fffe0ff */
[----:B------:R-:W-:Y:S01]  /*6d60*/  @P1 LEA R5, R5, UR48, 0x3 ;  /* 0x0000003005051c11 */ /* 0x000fe2000f8e18ff */
[----:B------:R-:W-:Y:S04]  /*6d70*/  UISETP.NE.AND UP0, UPT, UR51, 0x4, UPT ;  /* 0x000000043300788c */ /* 0x000fe8000bf05270 */
[----:B------:R-:W-:Y:S01]  /*6d80*/  @P1 VIADD R5, R5, 0x80 ;  /* 0x0000008005051836 */ /* 0x000fe20000000000 */
[----:B------:R-:W-:Y:S04]  /*6d90*/  USEL UR51, UR51, URZ, UP0 ;  /* 0x000000ff33337287 */ /* 0x000fe80008000000 */
[----:B------:R-:W-:Y:S04]  /*6da0*/  @P1 PRMT R0, R0, 0x654, R5 ;  /* 0x0000065400001816 */ /* 0x000fe80000000005 */
[----:B------:R2:W-:Y:S04]  /*6db0*/  @P1 SYNCS.ARRIVE.TRANS64.RED.A1T0 RZ, [R0+URZ], RZ ;  /* 0x000000ff00ff19a7 */ /* 0x0005e800081004ff */
.L_x_100:
[----:B------:R-:W4:Y:S01]  /*6dc0*/  @P1 SYNCS.PHASECHK.TRANS64.TRYWAIT P0, [R3+URZ+0x60], R2 ;  /* 0x00006002030015a7 */ /* 0x000f2200080011ff */
[----:B------:R-:W-:Y:S01]  /*6dd0*/  BSSY B1, `(.L_x_101) ;  /* 0x000001f000017945 */ /* 0x000fe20003800000 */
[----:B----4-:R-:W-:Y:S03]  /*6de0*/  @P1 SEL R103, RZ, 0x1, !P0 ;  /* 0x00000001ff671807 */ /* 0x010fe60004000000 */
[----:B------:R-:W-:Y:S05]  /*6df0*/  @!P1 BRA `(.L_x_102) ;  /* 0x0000000000709947 */ /* 0x000fea0003800000 */
[----:B------:R-:W-:Y:S01]  /*6e00*/  ISETP.NE.AND P1, PT, R109, RZ, PT ;  /* 0x000000ff6d00720c */ /* 0x000fe20003f25270 */
[----:B------:R-:W-:Y:S01]  /*6e10*/  BSSY B0, `(.L_x_103) ;  /* 0x000000b000007945 */ /* 0x000fe20003800000 */
[----:B------:R-:W-:Y:S11]  /*6e20*/  ISETP.NE.AND P0, PT, R103, RZ, PT ;  /* 0x000000ff6700720c */ /* 0x000ff60003f05270 */
[----:B------:R-:W-:Y:S05]  /*6e30*/  @P1 IMAD R4, R101, 0x4000, R182 ;  /* 0x0000400065041824 */ /* 0x000fea00078e02b6 */
[----:B------:R-:W-:Y:S04]  /*6e40*/  @P1 IADD3 R9, PT, PT, R4, UR48, RZ ;  /* 0x0000003004091c10 */ /* 0x000fe8000fffe0ff */
[----:B------:R-:W-:Y:S01]  /*6e50*/  @P1 IADD3 R7, PT, PT, R102, R9, RZ ;  /* 0x0000000966071210 */ /* 0x000fe20007ffe0ff */
[--C-:B------:R-:W-:Y:S02]  /*6e60*/  @P1 IMAD.IADD R5, R100, 0x1, R9.reuse ;  /* 0x0000000164051824 */ /* 0x100fe400078e0209 */
[----:B------:R-:W-:Y:S01]  /*6e70*/  @P1 IMAD.IADD R2, R108, 0x1, R9 ;  /* 0x000000016c021824 */ /* 0x000fe200078e0209 */
[----:B------:R-:W-:Y:S06]  /*6e80*/  @P0 BRA `(.L_x_104) ;  /* 0x00000000000c0947 */ /* 0x000fec0003800000 */
[----:B--2---:R-:W-:Y:S04]  /*6e90*/  SHF.L.U32 R0, R167, 0x1f, RZ ;  /* 0x0000001fa7007819 */ /* 0x004fe800000006ff */
[----:B------:R-:W2:Y:S02]  /*6ea0*/  SYNCS.PHASECHK.TRANS64.TRYWAIT P0, [R3+URZ+0x60], R0 ;  /* 0x00006000030075a7 */ /* 0x000ea400080011ff */
[----:B--2---:R-:W-:Y:S05]  /*6eb0*/  @!P0 BRA `(.L_x_105) ;  /* 0x00000048003c8947 */ /* 0x004fea0003800000 */
.L_x_104:
[----:B------:R-:W-:Y:S05]  /*6ec0*/  BSYNC B0 ;  /* 0x0000000000007941 */ /* 0x000fea0003800000 */
.L_x_103:
[----:B------:R-:W-:Y:S01]  /*6ed0*/  ISETP.NE.AND P0, PT, R109, RZ, PT ;  /* 0x000000ff6d00720c */ /* 0x000fe20003f05270 */
[----:B------:R-:W-:Y:S11]  /*6ee0*/  VIADD R101, R101, 0x1 ;  /* 0x0000000165657836 */ /* 0x000ff60000000000 */
[----:B------:R-:W-:Y:S01]  /*6ef0*/  @!UPT UIADD3 URZ, UPT, UPT, URZ, URZ, URZ ;  /* 0x000000fffffff290 */ /* 0x000fe2000fffe0ff */
[----:B------:R4:W1:Y:S01]  /*6f00*/  @P0 LDS.128 R88, [R4+UR48+0x400] ;  /* 0x0004003004580984 */ /* 0x0008620008000c00 */
[--C-:B--2---:R-:W-:Y:S01]  /*6f10*/  @P0 IMAD.IADD R3, R102, 0x1, R5.reuse ;  /* 0x0000000166030824 */ /* 0x104fe200078e0205 */
[C---:B------:R-:W-:Y:S01]  /*6f20*/  @P0 IADD3 R0, PT, PT, R108.reuse, R7, RZ ;  /* 0x000000076c000210 */ /* 0x040fe20007ffe0ff */
[C---:B------:R-:W-:Y:S01]  /*6f30*/  @P0 IMAD.IADD R6, R108.reuse, 0x1, R5 ;  /* 0x000000016c060824 */ /* 0x040fe200078e0205 */
[----:B------:R4:W2:Y:S02]  /*6f40*/  @P0 LDS.128 R96, [R2+0x400] ;  /* 0x0004000002600984 */ /* 0x0008a40000000c00 */
[----:B------:R-:W-:Y:S02]  /*6f50*/  @P0 IADD3 R8, PT, PT, R108, R3, RZ ;  /* 0x000000036c080210 */ /* 0x000fe40007ffe0ff */
[----:B------:R4:W1:Y:S04]  /*6f60*/  @P0 LDS.128 R104, [R7+0x400] ;  /* 0x0004000007680984 */ /* 0x0008680000000c00 */
[----:B------:R4:W1:Y:S04]  /*6f70*/  @P0 LDS.128 R112, [R0+0x400] ;  /* 0x0004000000700984 */ /* 0x0008680000000c00 */
[----:B------:R4:W1:Y:S04]  /*6f80*/  @P0 LDS.128 R120, [R5+0x400] ;  /* 0x0004000005780984 */ /* 0x0008680000000c00 */
[----:B------:R4:W1:Y:S04]  /*6f90*/  @P0 LDS.128 R128, [R6+0x400] ;  /* 0x0004000006800984 */ /* 0x0008680000000c00 */
[----:B------:R4:W1:Y:S04]  /*6fa0*/  @P0 LDS.128 R136, [R3+0x400] ;  /* 0x0004000003880984 */ /* 0x0008680000000c00 */
[----:B------:R4:W1:Y:S02]  /*6fb0*/  @P0 LDS.128 R144, [R8+0x400] ;  /* 0x0004000008900984 */ /* 0x0008640000000c00 */
.L_x_102:
[----:B------:R-:W-:Y:S05]  /*6fc0*/  BSYNC B1 ;  /* 0x0000000000017941 */ /* 0x000fea0003800000 */
.L_x_101:
[----:B----4-:R-:W-:Y:S05]  /*6fd0*/  VIADD R3, R80, 0x40 ;  /* 0x0000004050037836 */ /* 0x010fea0000000000 */
[----:B------:R-:W-:Y:S04]  /*6fe0*/  SHF.R.U32.HI R3, RZ, 0x15, R3 ;  /* 0x00000015ff037819 */ /* 0x000fe80000011603 */
[----:B------:R-:W-:Y:S11]  /*6ff0*/  LOP3.LUT P0, RZ, R3, 0x3, R162, 0x48, !PT ;  /* 0x0000000303ff7812 */ /* 0x000ff600078048a2 */
[----:B------:R-:W-:Y:S02]  /*7000*/  @!UPT UIADD3 URZ, UPT, UPT, URZ, URZ, URZ ;  /* 0x000000fffffff290 */ /* 0x000fe4000fffe0ff */
        /* <DEDUP_REMOVED lines=17> */
.L_x_106:
[----:B------:R-:W-:Y:S01]  /*7120*/  ISETP.NE.AND P6, PT, R179, RZ, PT ;  /* 0x000000ffb300720c */ /* 0x000fe20003fc5270 */
[----:B------:R-:W-:Y:S05]  /*7130*/  WARPSYNC.ALL ;  /* 0x0000000000007948 */ /* 0x000fea0003800000 */
[----:B------:R-:W-:Y:S01]  /*7140*/  R2UR UR4, R80 ;  /* 0x00000000500472ca */ /* 0x000fe200000e0000 */
[----:B------:R-:W-:Y:S01]  /*7150*/  BSSY.RECONVERGENT B0, `(.L_x_107) ;  /* 0x0000103000007945 */ /* 0x000fe20003800200 */
[----:B--2---:R-:W-:Y:S02]  /*7160*/  MOV R0, UR51 ;  /* 0x0000003300007c02 */ /* 0x004fe40008000f00 */
[----:B------:R-:W-:Y:S02]  /*7170*/  MOV R85, UR37 ;  /* 0x0000002500557c02 */ /* 0x000fe40008000f00 */
[----:B-1----:R-:W-:Y:S02]  /*7180*/  SHF.L.U32 R82, R88, 0x10, RZ ;  /* 0x0000001058527819 */ /* 0x002fe400000006ff */
[----:B------:R-:W-:Y:S02]  /*7190*/  @P6 LEA R0, R0, UR48, 0x3 ;  /* 0x0000003000006c11 */ /* 0x000fe4000f8e18ff */
[----:B------:R-:W-:Y:S02]  /*71a0*/  LOP3.LUT R83, R88, 0xffff0000, RZ, 0xc0, !PT ;  /* 0xffff000058537812 */ /* 0x000fe400078ec0ff */
[----:B------:R-:W-:Y:S01]  /*71b0*/  @P6 IADD3 R0, PT, PT, R0, 0x80, RZ ;  /* 0x0000008000006810 */ /* 0x000fe20007ffe0ff */
[----:B------:R-:W1:Y:S01]  /*71c0*/  LDTM.x64 R4, tmem[UR4+0x40] ;  /* 0x00004004000479ee */ /* 0x000e620008340000 */
[----:B------:R-:W-:Y:S02]  /*71d0*/  SHF.L.U32 R84, R89, 0x10, RZ ;  /* 0x0000001059547819 */ /* 0x000fe400000006ff */
[----:B------:R-:W-:Y:S02]  /*71e0*/  @P6 PRMT R85, R85, 0x654, R0 ;  /* 0x0000065455556816 */ /* 0x000fe40000000000 */
[----:B------:R-:W-:Y:S02]  /*71f0*/  LOP3.LUT R86, R89, 0xffff0000, RZ, 0xc0, !PT ;  /* 0xffff000059567812 */ /* 0x000fe400078ec0ff */
[----:B------:R-:W-:Y:S01]  /*7200*/  ISETP.NE.AND P0, PT, R170, RZ, PT ;  /* 0x000000ffaa00720c */ /* 0x000fe20003f05270 */
[C---:B-1----:R-:W-:Y:S01]  /*7210*/  FMUL R0, R78.reuse, R4 ;  /* 0x000000044e007220 */ /* 0x042fe20000400000 */
[C---:B------:R-:W-:Y:S01]  /*7220*/  FMUL R2, R78.reuse, R5 ;  /* 0x000000054e027220 */ /* 0x040fe20000400000 */
[C---:B------:R-:W-:Y:S01]  /*7230*/  FMUL R3, R78.reuse, R6 ;  /* 0x000000064e037220 */ /* 0x040fe20000400000 */
[----:B------:R-:W-:Y:S01]  /*7240*/  FMUL R7, R78, R7 ;  /* 0x000000074e077220 */ /* 0x000fe20000400000 */
[C---:B------:R-:W-:Y:S01]  /*7250*/  FFMA R0, R81.reuse, R82, R0 ;  /* 0x0000005251007223 */ /* 0x040fe20000000000 */
[C---:B------:R-:W-:Y:S01]  /*7260*/  LOP3.LUT R82, R90.reuse, 0xffff0000, RZ, 0xc0, !PT ;  /* 0xffff00005a527812 */ /* 0x040fe200078ec0ff */
[C---:B------:R-:W-:Y:S01]  /*7270*/  FFMA R2, R81.reuse, R83, R2 ;  /* 0x0000005351027223 */ /* 0x040fe20000000002 */
[----:B------:R-:W-:Y:S01]  /*7280*/  SHF.L.U32 R83, R90, 0x10, RZ ;  /* 0x000000105a537819 */ /* 0x000fe200000006ff */
[C---:B------:R-:W-:Y:S01]  /*7290*/  FFMA R3, R81.reuse, R84, R3 ;  /* 0x0000005451037223 */ /* 0x040fe20000000003 */
[----:B------:R-:W-:Y:S01]  /*72a0*/  FMUL R4, R78, R8 ;  /* 0x000000084e047220 */ /* 0x000fe20000400000 */
[----:B------:R-:W-:Y:S01]  /*72b0*/  FFMA R7, R81, R86, R7 ;  /* 0x0000005651077223 */ /* 0x000fe20000000007 */
[----:B------:R-:W-:Y:S01]  /*72c0*/  F2FP.BF16.F32.PACK_AB R92, R2, R0 ;  /* 0x00000000025c723e */ /* 0x000fe200000010ff */
[C---:B------:R-:W-:Y:S01]  /*72d0*/  FMUL R5, R78.reuse, R9 ;  /* 0x000000094e057220 */ /* 0x040fe20000400000 */
[----:B------:R-:W-:Y:S01]  /*72e0*/  LOP3.LUT R0, R91, 0xffff0000, RZ, 0xc0, !PT ;  /* 0xffff00005b007812 */ /* 0x000fe200078ec0ff */
[----:B------:R-:W-:Y:S01]  /*72f0*/  FFMA R4, R81, R83, R4 ;  /* 0x0000005351047223 */ /* 0x000fe20000000004 */
[----:B------:R-:W-:Y:S01]  /*7300*/  SHF.L.U32 R83, R91, 0x10, RZ ;  /* 0x000000105b537819 */ /* 0x000fe200000006ff */
[----:B------:R-:W-:Y:S01]  /*7310*/  FFMA R5, R81, R82, R5 ;  /* 0x0000005251057223 */ /* 0x000fe20000000005 */
[----:B------:R-:W-:Y:S01]  /*7320*/  F2FP.BF16.F32.PACK_AB R93, R7, R3 ;  /* 0x00000003075d723e */ /* 0x000fe200000010ff */
[----:B------:R-:W-:Y:S01]  /*7330*/  FMUL R6, R78, R10 ;  /* 0x0000000a4e067220 */ /* 0x000fe20000400000 */
[----:B------:R-:W-:Y:S01]  /*7340*/  SHF.L.U32 R3, R96, 0x10, RZ ;  /* 0x0000001060037819 */ /* 0x000fe200000006ff */
[----:B------:R-:W-:Y:S01]  /*7350*/  FMUL R11, R78, R11 ;  /* 0x0000000b4e0b7220 */ /* 0x000fe20000400000 */
[----:B------:R-:W-:Y:S01]  /*7360*/  LOP3.LUT R2, R96, 0xffff0000, RZ, 0xc0, !PT ;  /* 0xffff000060027812 */ /* 0x000fe200078ec0ff */
[C---:B------:R-:W-:Y:S01]  /*7370*/  FMUL R8, R78.reuse, R12 ;  /* 0x0000000c4e087220 */ /* 0x040fe20000400000 */
[----:B------:R-:W-:Y:S01]  /*7380*/  LOP3.LUT R82, R107, 0xffff0000, RZ, 0xc0, !PT ;  /* 0xffff00006b527812 */ /* 0x000fe200078ec0ff */
[----:B------:R-:W-:Y:S01]  /*7390*/  FMUL R9, R78, R13 ;  /* 0x0000000d4e097220 */ /* 0x000fe20000400000 */
[----:B------:R-:W-:Y:S01]  /*73a0*/  F2FP.BF16.F32.PACK_AB R94, R5, R4 ;  /* 0x00000004055e723e */ /* 0x000fe200000010ff */
[C---:B------:R-:W-:Y:S01]  /*73b0*/  FFMA R6, R81.reuse, R83, R6 ;  /* 0x0000005351067223 */ /* 0x040fe20000000006 */
[----:B------:R-:W-:Y:S01]  /*73c0*/  SHF.L.U32 R83, R104, 0x10, RZ ;  /* 0x0000001068537819 */ /* 0x000fe200000006ff */
[----:B------:R-:W-:Y:S01]  /*73d0*/  FFMA R11, R81, R0, R11 ;  /* 0x00000000510b7223 */ /* 0x000fe2000000000b */
[----:B------:R-:W-:Y:S01]  /*73e0*/  SHF.L.U32 R0, R97, 0x10, RZ ;  /* 0x0000001061007819 */ /* 0x000fe200000006ff */
[C---:B------:R-:W-:Y:S01]  /*73f0*/  FFMA R8, R81.reuse, R3, R8 ;  /* 0x0000000351087223 */ /* 0x040fe20000000008 */
[----:B------:R-:W-:Y:S01]  /*7400*/  SHF.L.U32 R3, R98, 0x10, RZ ;  /* 0x0000001062037819 */ /* 0x000fe200000006ff */
[----:B------:R-:W-:Y:S01]  /*7410*/  FFMA R9, R81, R2, R9 ;  /* 0x0000000251097223 */ /* 0x000fe20000000009 */
[----:B------:R-:W-:Y:S01]  /*7420*/  LOP3.LUT R2, R97, 0xffff0000, RZ, 0xc0, !PT ;  /* 0xffff000061027812 */ /* 0x000fe200078ec0ff */
[C---:B------:R-:W-:Y:S01]  /*7430*/  FMUL R10, R78.reuse, R14 ;  /* 0x0000000e4e0a7220 */ /* 0x040fe20000400000 */
[----:B------:R-:W-:Y:S01]  /*7440*/  F2FP.BF16.F32.PACK_AB R95, R11, R6 ;  /* 0x000000060b5f723e */ /* 0x000fe200000010ff */
[C---:B------:R-:W-:Y:S01]  /*7450*/  FMUL R15, R78.reuse, R15 ;  /* 0x0000000f4e0f7220 */ /* 0x040fe20000400000 */
[----:B------:R-:W-:Y:S01]  /*7460*/  F2FP.BF16.F32.PACK_AB R116, R9, R8 ;  /* 0x000000080974723e */ /* 0x000fe200000010ff */
[----:B------:R-:W-:Y:S01]  /*7470*/  FMUL R12, R78, R16 ;  /* 0x000000104e0c7220 */ /* 0x000fe20000400000 */
[C---:B------:R-:W-:Y:S01]  /*7480*/  FFMA R10, R81.reuse, R0, R10 ;  /* 0x00000000510a7223 */ /* 0x040fe2000000000a */
[----:B------:R-:W-:Y:S01]  /*7490*/  LOP3.LUT R0, R98, 0xffff0000, RZ, 0xc0, !PT ;  /* 0xffff000062007812 */ /* 0x000fe200078ec0ff */
[----:B------:R-:W-:Y:S01]  /*74a0*/  FFMA R15, R81, R2, R15 ;  /* 0x00000002510f7223 */ /* 0x000fe2000000000f */
        /* <DEDUP_REMOVED lines=9> */
[----:B------:R-:W-:Y:S01]  /*7540*/  FMUL R16, R78, R20 ;  /* 0x000000144e107220 */ /* 0x000fe20000400000 */
[----:B------:R-:W-:Y:S01]  /*7550*/  FFMA R14, R81, R3, R14 ;  /* 0x00000003510e7223 */ /* 0x000fe2000000000e */
[----:B------:R-:W-:Y:S01]  /*7560*/  SHF.L.U32 R3, R106, 0x10, RZ ;  /* 0x000000106a037819 */ /* 0x000fe200000006ff */
[C---:B------:R-:W-:Y:S01]  /*7570*/  FMUL R17, R78.reuse, R21 ;  /* 0x000000154e117220 */ /* 0x040fe20000400000 */
[----:B------:R-:W-:Y:S01]  /*7580*/  F2FP.BF16.F32.PACK_AB R118, R13, R12 ;  /* 0x0000000c0d76723e */ /* 0x000fe200000010ff */
[----:B------:R-:W-:Y:S01]  /*7590*/  FFMA R19, R81, R2, R19 ;  /* 0x0000000251137223 */ /* 0x000fe20000000013 */
[----:B------:R-:W-:Y:S01]  /*75a0*/  SHF.L.U32 R2, R105, 0x10, RZ ;  /* 0x0000001069027819 */ /* 0x000fe200000006ff */
        /* <DEDUP_REMOVED lines=12> */
[C---:B------:R-:W-:Y:S01]  /*7670*/  FFMA R23, R81.reuse, R0, R23 ;  /* 0x0000000051177223 */ /* 0x040fe20000000017 */
[----:B------:R-:W-:Y:S01]  /*7680*/  SHF.L.U32 R0, R112, 0x10, RZ ;  /* 0x0000001070007819 */ /* 0x000fe200000006ff */
[C---:B------:R-:W-:Y:S01]  /*7690*/  FMUL R22, R78.reuse, R26 ;  /* 0x0000001a4e167220 */ /* 0x040fe20000400000 */
[----:B------:R-:W-:Y:S01]  /*76a0*/  FMUL R27, R78, R27 ;  /* 0x0000001b4e1b7220 */ /* 0x000fe20000400000 */
        /* <DEDUP_REMOVED lines=9> */
[----:B------:R-:W-:Y:S01]  /*7740*/  LOP3.LUT R82, R115, 0xffff0000, RZ, 0xc0, !PT ;  /* 0xffff000073527812 */ /* 0x000fe200078ec0ff */
[----:B------:R-:W-:Y:S01]  /*7750*/  FFMA R24, R81, R0, R24 ;  /* 0x0000000051187223 */ /* 0x000fe20000000018 */
[----:B------:R-:W-:Y:S01]  /*7760*/  SHF.L.U32 R0, R113, 0x10, RZ ;  /* 0x0000001071007819 */ /* 0x000fe200000006ff */
[C---:B------:R-:W-:Y:S01]  /*7770*/  FMUL R25, R78.reuse, R29 ;  /* 0x0000001d4e197220 */ /* 0x040fe20000400000 */
[----:B------:R-:W-:Y:S01]  /*7780*/  F2FP.BF16.F32.PACK_AB R126, R21, R20 ;  /* 0x00000014157e723e */ /* 0x000fe200000010ff */
[----:B------:R-:W-:Y:S01]  /*7790*/  FMUL R26, R78, R30 ;  /* 0x0000001e4e1a7220 */ /* 0x000fe20000400000 */
[----:B------:R-:W-:Y:S01]  /*77a0*/  F2FP.BF16.F32.PACK_AB R127, R27, R22 ;  /* 0x000000161b7f723e */ /* 0x000fe200000010ff */
        /* <DEDUP_REMOVED lines=38> */
[----:B------:R1:W-:Y:S01]  /*7a10*/  STS.128 [R182+UR48+0x4400], R92 ;  /* 0x0044005cb6007988 */ /* 0x0003e20008000c30 */
        /* <DEDUP_REMOVED lines=12> */
[----:B------:R2:W-:Y:S01]  /*7ae0*/  STS.128 [R181+0x4400], R116 ;  /* 0x00440074b5007388 */ /* 0x0005e20000000c00 */
        /* <DEDUP_REMOVED lines=12> */
[----:B------:R4:W-:Y:S01]  /*7bb0*/  STS.128 [R180+0x4400], R124 ;  /* 0x0044007cb4007388 */ /* 0x0009e20000000c00 */
[----:B------:R-:W-:Y:S01]  /*7bc0*/  FMUL R51, R78, R51 ;  /* 0x000000334e337220 */ /* 0x000fe20000400000 */
[C---:B------:R-:W-:Y:S01]  /*7bd0*/  FFMA R44, R81.reuse, R3, R44 ;  /* 0x00000003512c7223 */ /* 0x040fe2000000002c */
[C---:B------:R-:W-:Y:S01]  /*7be0*/  SHF.L.U32 R3, R136.reuse, 0x10, RZ ;  /* 0x0000001088037819 */ /* 0x040fe200000006ff */
[----:B------:R-:W-:Y:S01]  /*7bf0*/  FFMA R45, R81, R2, R45 ;  /* 0x00000002512d7223 */ /* 0x000fe2000000002d */
[----:B------:R-:W-:Y:S01]  /*7c00*/  LOP3.LUT R2, R137, 0xffff0000, RZ, 0xc0, !PT ;  /* 0xffff000089027812 */ /* 0x000fe200078ec0ff */
        /* <DEDUP_REMOVED lines=8> */
[C---:B------:R-:W-:Y:S01]  /*7c90*/  FMUL R50, R78.reuse, R54 ;  /* 0x000000364e327220 */ /* 0x040fe20000400000 */
[----:B------:R-:W-:Y:S01]  /*7ca0*/  F2FP.BF16.F32.PACK_AB R94, R37, R36 ;  /* 0x00000024255e723e */ /* 0x000fe200000010ff */
[----:B------:R1:W-:Y:S01]  /*7cb0*/  STS.128 [R178+0x4400], R132 ;  /* 0x00440084b2007388 */ /* 0x0003e20000000c00 */
[----:B------:R-:W-:Y:S01]  /*7cc0*/  F2FP.BF16.F32.PACK_AB R95, R43, R38 ;  /* 0x000000262b5f723e */ /* 0x000fe200000010ff */
[----:B------:R-:W-:Y:S01]  /*7cd0*/  FMUL R55, R78, R55 ;  /* 0x000000374e377220 */ /* 0x000fe20000400000 */
[----:B--2---:R-:W-:Y:S01]  /*7ce0*/  F2FP.BF16.F32.PACK_AB R116, R41, R40 ;  /* 0x000000282974723e */ /* 0x004fe200000010ff */
[----:B------:R-:W-:Y:S01]  /*7cf0*/  FFMA R48, R81, R3, R48 ;  /* 0x0000000351307223 */ /* 0x000fe20000000030 */
[----:B------:R-:W-:Y:S01]  /*7d00*/  SHF.L.U32 R3, R139, 0x10, RZ ;  /* 0x000000108b037819 */ /* 0x000fe200000006ff */
[----:B------:R-:W-:Y:S01]  /*7d10*/  FFMA R49, R81, R0, R49 ;  /* 0x0000000051317223 */ /* 0x000fe20000000031 */
[C---:B------:R-:W-:Y:S01]  /*7d20*/  SHF.L.U32 R0, R138.reuse, 0x10, RZ ;  /* 0x000000108a007819 */ /* 0x040fe200000006ff */
[----:B------:R2:W-:Y:S01]  /*7d30*/  STS.128 [R177+0x4400], R92 ;  /* 0x0044005cb1007388 */ /* 0x0005e20000000c00 */
[----:B------:R-:W-:Y:S01]  /*7d40*/  F2FP.BF16.F32.PACK_AB R117, R47, R42 ;  /* 0x0000002a2f75723e */ /* 0x000fe200000010ff */
[----:B------:R-:W-:Y:S01]  /*7d50*/  FFMA R50, R81, R83, R50 ;  /* 0x0000005351327223 */ /* 0x000fe20000000032 */
[----:B------:R-:W-:Y:S01]  /*7d60*/  SHF.L.U32 R83, R145, 0x10, RZ ;  /* 0x0000001091537819 */ /* 0x000fe200000006ff */
[----:B------:R-:W-:Y:S01]  /*7d70*/  FFMA R55, R81, R2, R55 ;  /* 0x0000000251377223 */ /* 0x000fe20000000037 */
[----:B------:R-:W-:Y:S01]  /*7d80*/  LOP3.LUT R2, R138, 0xffff0000, RZ, 0xc0, !PT ;  /* 0xffff00008a027812 */ /* 0x000fe200078ec0ff */
[C---:B------:R-:W-:Y:S01]  /*7d90*/  FMUL R52, R78.reuse, R56 ;  /* 0x000000384e347220 */ /* 0x040fe20000400000 */
[----:B------:R-:W-:Y:S01]  /*7da0*/  F2FP.BF16.F32.PACK_AB R118, R45, R44 ;  /* 0x0000002c2d76723e */ /* 0x000fe200000010ff */
[C---:B------:R-:W-:Y:S01]  /*7db0*/  FMUL R53, R78.reuse, R57 ;  /* 0x000000394e357220 */ /* 0x040fe20000400000 */
[C---:B------:R-:W-:Y:S01]  /*7dc0*/  FMUL R54, R78.reuse, R58 ;  /* 0x0000003a4e367220 */ /* 0x040fe20000400000 */
[----:B------:R-:W-:Y:S01]  /*7dd0*/  FFMA R52, R81, R0, R52 ;  /* 0x0000000051347223 */ /* 0x000fe20000000034 */
[----:B------:R-:W-:Y:S01]  /*7de0*/  LOP3.LUT R0, R139, 0xffff0000, RZ, 0xc0, !PT ;  /* 0xffff00008b007812 */ /* 0x000fe200078ec0ff */
[C---:B------:R-:W-:Y:S01]  /*7df0*/  FFMA R53, R81.reuse, R2, R53 ;  /* 0x0000000251357223 */ /* 0x040fe20000000035 */
[----:B------:R-:W-:Y:S01]  /*7e00*/  FFMA R54, R81, R3, R54 ;  /* 0x0000000351367223 */ /* 0x000fe20000000036 */
[----:B------:R-:W-:Y:S01]  /*7e10*/  FMUL R59, R78, R59 ;  /* 0x0000003b4e3b7220 */ /* 0x000fe20000400000 */
[----:B------:R-:W-:Y:S01]  /*7e20*/  SHF.L.U32 R3, R144, 0x10, RZ ;  /* 0x0000001090037819 */ /* 0x000fe200000006ff */
[----:B------:R-:W-:Y:S01]  /*7e30*/  FMUL R56, R78, R60 ;  /* 0x0000003c4e387220 */ /* 0x000fe20000400000 */
[----:B------:R-:W-:Y:S01]  /*7e40*/  LOP3.LUT R2, R144, 0xffff0000, RZ, 0xc0, !PT ;  /* 0xffff000090027812 */ /* 0x000fe200078ec0ff */
[C---:B------:R-:W-:Y:S01]  /*7e50*/  FMUL R57, R78.reuse, R61 ;  /* 0x0000003d4e397220 */ /* 0x040fe20000400000 */
[----:B------:R-:W-:Y:S01]  /*7e60*/  F2FP.BF16.F32.PACK_AB R119, R51, R46 ;  /* 0x0000002e3377723e */ /* 0x000fe200000010ff */
[C---:B------:R-:W-:Y:S01]  /*7e70*/  FMUL R58, R78.reuse, R62 ;  /* 0x0000003e4e3a7220 */ /* 0x040fe20000400000 */
[C---:B------:R-:W-:Y:S01]  /*7e80*/  FFMA R59, R81.reuse, R0, R59 ;  /* 0x00000000513b7223 */ /* 0x040fe2000000003b */
[----:B------:R-:W-:Y:S01]  /*7e90*/  FFMA R56, R81, R3, R56 ;  /* 0x0000000351387223 */ /* 0x000fe20000000038 */
[----:B------:R-:W-:Y:S01]  /*7ea0*/  LOP3.LUT R0, R145, 0xffff0000, RZ, 0xc0, !PT ;  /* 0xffff000091007812 */ /* 0x000fe200078ec0ff */
[----:B------:R2:W-:Y:S01]  /*7eb0*/  STS.128 [R176+0x4400], R116 ;  /* 0x00440074b0007388 */ /* 0x0005e20000000c00 */
[C---:B------:R-:W-:Y:S01]  /*7ec0*/  FFMA R57, R81.reuse, R2, R57 ;  /* 0x0000000251397223 */ /* 0x040fe20000000039 */
[----:B------:R-:W-:Y:S01]  /*7ed0*/  FMUL R63, R78, R63 ;  /* 0x0000003f4e3f7220 */ /* 0x000fe20000400000 */
[----:B------:R-:W-:Y:S01]  /*7ee0*/  SHF.L.U32 R3, R146, 0x10, RZ ;  /* 0x0000001092037819 */ /* 0x000fe200000006ff */
[----:B------:R-:W-:Y:S01]  /*7ef0*/  FFMA R58, R81, R83, R58 ;  /* 0x00000053513a7223 */ /* 0x000fe2000000003a */
[----:B------:R-:W-:Y:S01]  /*7f00*/  FMUL R60, R78, R64 ;  /* 0x000000404e3c7220 */ /* 0x000fe20000400000 */
[----:B------:R-:W-:Y:S01]  /*7f10*/  LOP3.LUT R2, R146, 0xffff0000, RZ, 0xc0, !PT ;  /* 0xffff000092027812 */ /* 0x000fe200078ec0ff */
[C---:B------:R-:W-:Y:S01]  /*7f20*/  FMUL R61, R78.reuse, R65 ;  /* 0x000000414e3d7220 */ /* 0x040fe20000400000 */
[----:B------:R-:W-:Y:S01]  /*7f30*/  SHF.L.U32 R83, R147, 0x10, RZ ;  /* 0x0000001093537819 */ /* 0x000fe200000006ff */
[C---:B------:R-:W-:Y:S01]  /*7f40*/  FMUL R62, R78.reuse, R66 ;  /* 0x000000424e3e7220 */ /* 0x040fe20000400000 */
[----:B------:R-:W-:Y:S01]  /*7f50*/  FFMA R63, R81, R0, R63 ;  /* 0x00000000513f7223 */ /* 0x000fe2000000003f */
[----:B------:R-:W-:Y:S01]  /*7f60*/  FMUL R67, R78, R67 ;  /* 0x000000434e437220 */ /* 0x000fe20000400000 */
[----:B----4-:R-:W-:Y:S01]  /*7f70*/  F2FP.BF16.F32.PACK_AB R124, R49, R48 ;  /* 0x00000030317c723e */ /* 0x010fe200000010ff */
[----:B------:R-:W-:Y:S01]  /*7f80*/  FFMA R60, R81, R3, R60 ;  /* 0x00000003513c7223 */ /* 0x000fe2000000003c */
[----:B------:R-:W-:Y:S01]  /*7f90*/  F2FP.BF16.F32.PACK_AB R125, R55, R50 ;  /* 0x00000032377d723e */ /* 0x000fe200000010ff */
[----:B------:R-:W-:Y:S01]  /*7fa0*/  FFMA R61, R81, R2, R61 ;  /* 0x00000002513d7223 */ /* 0x000fe2000000003d */
[----:B------:R-:W-:Y:S01]  /*7fb0*/  F2FP.BF16.F32.PACK_AB R126, R53, R52 ;  /* 0x00000034357e723e */ /* 0x000fe200000010ff */
[----:B------:R-:W-:Y:S01]  /*7fc0*/  FFMA R62, R81, R83, R62 ;  /* 0x00000053513e7223 */ /* 0x000fe2000000003e */
[----:B------:R-:W-:Y:S01]  /*7fd0*/  F2FP.BF16.F32.PACK_AB R127, R59, R54 ;  /* 0x000000363b7f723e */ /* 0x000fe200000010ff */
[----:B------:R-:W-:Y:S01]  /*7fe0*/  FFMA R67, R81, R82, R67 ;  /* 0x0000005251437223 */ /* 0x000fe20000000043 */
[----:B-1----:R-:W-:Y:S02]  /*7ff0*/  F2FP.BF16.F32.PACK_AB R132, R57, R56 ;  /* 0x000000383984723e */ /* 0x002fe400000010ff */
[----:B------:R-:W-:Y:S01]  /*8000*/  F2FP.BF16.F32.PACK_AB R133, R63, R58 ;  /* 0x0000003a3f85723e */ /* 0x000fe200000010ff */
[----:B------:R2:W-:Y:S01]  /*8010*/  STS.128 [R175+0x4400], R124 ;  /* 0x0044007caf007388 */ /* 0x0005e20000000c00 */
[----:B------:R-:W-:Y:S02]  /*8020*/  F2FP.BF16.F32.PACK_AB R134, R61, R60 ;  /* 0x0000003c3d86723e */ /* 0x000fe400000010ff */
[----:B------:R-:W-:Y:S02]  /*8030*/  F2FP.BF16.F32.PACK_AB R135, R67, R62 ;  /* 0x0000003e4387723e */ /* 0x000fe400000010ff */
[----:B------:R-:W-:Y:S02]  /*8040*/  LEA R0, R101, UR48, 0x3 ;  /* 0x0000003065007c11 */ /* 0x000fe4000f8e18ff */
[----:B------:R-:W-:Y:S01]  /*8050*/  @P6 SHF.L.U32 R3, R167, 0x1f, RZ ;  /* 0x0000001fa7036819 */ /* 0x000fe200000006ff */
[----:B------:R2:W-:Y:S01]  /*8060*/  STS.128 [R174+0x4400], R132 ;  /* 0x00440084ae007388 */ /* 0x0005e20000000c00 */
[----:B------:R-:W-:Y:S01]  /*8070*/  @!PT LDS RZ, [RZ] ;  /* 0x00000000fffff984 */ /* 0x000fe20000000800 */
[----:B------:R-:W-:Y:S01]  /*8080*/  @!PT LDS RZ, [RZ] ;  /* 0x00000000fffff984 */ /* 0x000fe20000000800 */
[----:B------:R-:W-:Y:S01]  /*8090*/  @!PT LDS RZ, [RZ] ;  /* 0x00000000fffff984 */ /* 0x000fe20000000800 */
[----:B------:R-:W-:Y:S01]  /*80a0*/  @!PT LDS RZ, [RZ] ;  /* 0x00000000fffff984 */ /* 0x000fe20000000800 */
[----:B------:R1:W-:Y:S07]  /*80b0*/  MEMBAR.ALL.CTA ;  /* 0x0000000000007992 */ /* 0x0003ee0000008000 */
[----:B-1----:R-:W1:Y:S02]  /*80c0*/  FENCE.VIEW.ASYNC.S ;  /* 0x00000000000073c6 */ /* 0x002e640000000000 */
[----:B-1----:R-:W-:Y:S06]  /*80d0*/  BAR.SYNC.DEFER_BLOCKING 0x1, 0x80 ;  /* 0x0042000000007b1d */ /* 0x002fec0000010000 */
[----:B------:R-:W-:Y:S05]  /*80e0*/  @P0 BRA `(.L_x_108) ;  /* 0x0000000000240947 */ /* 0x000fea0003800000 */
[----:B------:R-:W-:Y:S02]  /*80f0*/  UIADD3 UR8, UP0, UPT, UR52, 0x680, URZ ;  /* 0x0000068034087890 */ /* 0x000fe4000ff1e0ff */
[----:B------:R-:W-:Y:S02]  /*8100*/  UIADD3 UR5, UPT, UPT, UR41, 0x40, URZ ;  /* 0x0000004029057890 */ /* 0x000fe4000fffe0ff */
[----:B------:R-:W-:Y:S02]  /*8110*/  UIADD3 UR4, UPT, UPT, UR48, 0x4400, URZ ;  /* 0x0000440030047890 */ /* 0x000fe4000fffe0ff */
[----:B------:R-:W-:Y:S01]  /*8120*/  UIADD3.X UR9, UPT, UPT, URZ, UR53, URZ, UP0, !UPT ;  /* 0x00000035ff097290 */ /* 0x000fe200087fe4ff */
[----:B------:R-:W-:Y:S01]  /*8130*/  UMOV UR6, UR42 ;  /* 0x0000002a00067c82 */ /* 0x000fe20008000000 */
[----:B------:R-:W-:Y:S07]  /*8140*/  UMOV UR7, UR36 ;  /* 0x0000002400077c82 */ /* 0x000fee0008000000 */
[----:B------:R1:W-:Y:S01]  /*8150*/  UTMASTG.3D [UR4], [UR8] ;  /* 0x00000004080073b5 */ /* 0x0003e20008010000 */
[----:B------:R0:W-:Y:S01]  /*8160*/  UTMACMDFLUSH ;  /* 0x00000000000079b7 */ /* 0x0001e20000000000 */
[----:B-1----:R-:W-:Y:S04]  /*8170*/  DEPBAR.LE SB0, 0x1 ;  /* 0x000080400000791a */ /* 0x002fe80000000000 */
.L_x_108:
[----:B------:R-:W-:Y:S05]  /*8180*/  BSYNC.RECONVERGENT B0 ;  /* 0x0000000000007941 */ /* 0x000fea0003800200 */
.L_x_107:
[----:B------:R-:W-:Y:S01]  /*8190*/  BAR.SYNC.DEFER_BLOCKING 0x1, 0x80 ;  /* 0x0042000000007b1d */ /* 0x000fe20000010000 */
[----:B------:R-:W-:Y:S04]  /*81a0*/  UIADD3 UR40, UPT, UPT, UR51, 0x1, URZ ;  /* 0x0000000133287890 */ /* 0x000fe8000fffe0ff */
[----:B------:R-:W-:Y:S04]  /*81b0*/  UISETP.NE.AND UP0, UPT, UR40, 0x4, UPT ;  /* 0x000000042800788c */ /* 0x000fe8000bf05270 */
[----:B------:R-:W-:Y:S01]  /*81c0*/  USEL UR40, UR40, URZ, UP0 ;  /* 0x000000ff28287287 */ /* 0x000fe20008000000 */
[----:B------:R1:W-:Y:S01]  /*81d0*/  @P6 SYNCS.ARRIVE.TRANS64.RED.A1T0 RZ, [R85+URZ], RZ ;  /* 0x000000ff55ff69a7 */ /* 0x0003e200081004ff */
[----:B------:R-:W-:Y:S01]  /*81e0*/  BSSY B1, `(.L_x_109) ;  /* 0x0000020000017945 */ /* 0x000fe20003800000 */
[----:B------:R-:W4:Y:S02]  /*81f0*/  @P6 SYNCS.PHASECHK.TRANS64.TRYWAIT P0, [R0+URZ+0x60], R3 ;  /* 0x00006003000065a7 */ /* 0x000f2400080011ff */
[----:B----4-:R-:W-:Y:S01]  /*8200*/  @P6 SEL R103, RZ, 0x1, !P0 ;  /* 0x00000001ff676807 */ /* 0x010fe20004000000 */
[----:B-1----:R-:W-:Y:S06]  /*8210*/  @!P6 BRA `(.L_x_110) ;  /* 0x000000000070e947 */ /* 0x002fec0003800000 */
        /* <DEDUP_REMOVED lines=9> */
[----:B------:R-:W-:Y:S04]  /*82b0*/  SHF.L.U32 R7, R167, 0x1f, RZ ;  /* 0x0000001fa7077819 */ /* 0x000fe800000006ff */
[----:B------:R-:W1:Y:S02]  /*82c0*/  SYNCS.PHASECHK.TRANS64.TRYWAIT P0, [R0+URZ+0x60], R7 ;  /* 0x00006007000075a7 */ /* 0x000e6400080011ff */
[----:B-1----:R-:W-:Y:S05]  /*82d0*/  @!P0 BRA `(.L_x_113) ;  /* 0x0000003400488947 */ /* 0x002fea0003800000 */
.L_x_112:
[----:B------:R-:W-:Y:S05]  /*82e0*/  BSYNC B0 ;  /* 0x0000000000007941 */ /* 0x000fea0003800000 */
.L_x_111:
[----:B------:R-:W-:Y:S01]  /*82f0*/  ISETP.NE.AND P0, PT, R109, RZ, PT ;  /* 0x000000ff6d00720c */ /* 0x000fe20003f05270 */
[----:B------:R-:W-:Y:S11]  /*8300*/  VIADD R101, R101, 0x1 ;  /* 0x0000000165657836 */ /* 0x000ff60000000000 */
[----:B------:R-:W-:Y:S01]  /*8310*/  @!UPT UIADD3 URZ, UPT, UPT, URZ, URZ, URZ ;  /* 0x000000fffffff290 */ /* 0x000fe2000fffe0ff */
[----:B------:R4:W2:Y:S01]  /*8320*/  @P0 LDS.128 R88, [R4+UR48+0x400] ;  /* 0x0004003004580984 */ /* 0x0008a20008000c00 */
[--C-:B-1----:R-:W-:Y:S01]  /*8330*/  @P0 IMAD.IADD R7, R102, 0x1, R3.reuse ;  /* 0x0000000166070824 */ /* 0x102fe200078e0203 */
[C---:B------:R-:W-:Y:S01]  /*8340*/  @P0 IADD3 R0, PT, PT, R108.reuse, R5, RZ ;  /* 0x000000056c000210 */ /* 0x040fe20007ffe0ff */
[C---:B------:R-:W-:Y:S01]  /*8350*/  @P0 IMAD.IADD R6, R108.reuse, 0x1, R3 ;  /* 0x000000016c060824 */ /* 0x040fe200078e0203 */
[----:B------:R4:W1:Y:S02]  /*8360*/  @P0 LDS.128 R96, [R2+0x400] ;  /* 0x0004000002600984 */ /* 0x0008640000000c00 */
[----:B------:R-:W-:Y:S02]  /*8370*/  @P0 IADD3 R8, PT, PT, R108, R7, RZ ;  /* 0x000000076c080210 */ /* 0x000fe40007ffe0ff */
[----:B------:R4:W1:Y:S04]  /*8380*/  @P0 LDS.128 R104, [R5+0x400] ;  /* 0x0004000005680984 */ /* 0x0008680000000c00 */
[----:B------:R4:W1:Y:S04]  /*8390*/  @P0 LDS.128 R112, [R0+0x400] ;  /* 0x0004000000700984 */ /* 0x0008680000000c00 */
[----:B------:R4:W1:Y:S04]  /*83a0*/  @P0 LDS.128 R120, [R3+0x400] ;  /* 0x0004000003780984 */ /* 0x0008680000000c00 */
[----:B------:R4:W1:Y:S04]  /*83b0*/  @P0 LDS.128 R128, [R6+0x400] ;  /* 0x0004000006800984 */ /* 0x0008680000000c00 */
[----:B------:R4:W1:Y:S04]  /*83c0*/  @P0 LDS.128 R136, [R7+0x400] ;  /* 0x0004000007880984 */ /* 0x0008680000000c00 */
[----:B------:R4:W1:Y:S02]  /*83d0*/  @P0 LDS.128 R144, [R8+0x400] ;  /* 0x0004000008900984 */ /* 0x0008640000000c00 */
.L_x_110:
[----:B------:R-:W-:Y:S05]  /*83e0*/  BSYNC B1 ;  /* 0x0000000000017941 */ /* 0x000fea0003800000 */
.L_x_109:
        /* <DEDUP_REMOVED lines=21> */
.L_x_114:
[----:B------:R-:W-:Y:S01]  /*8540*/  ISETP.NE.AND P6, PT, R179, RZ, PT ;  /* 0x000000ffb300720c */ /* 0x000fe20003fc5270 */
[----:B------:R-:W-:Y:S05]  /*8550*/  WARPSYNC.ALL ;  /* 0x0000000000007948 */ /* 0x000fea0003800000 */
[----:B------:R-:W-:Y:S01]  /*8560*/  R2UR UR4, R80 ;  /* 0x00000000500472ca */ /* 0x000fe200000e0000 */
[----:B------:R-:W-:Y:S01]  /*8570*/  BSSY.RECONVERGENT B0, `(.L_x_115) ;  /* 0x0000103000007945 */ /* 0x000fe20003800200 */
[----:B------:R-:W-:Y:S02]  /*8580*/  MOV R3, UR40 ;  /* 0x0000002800037c02 */ /* 0x000fe40008000f00 */
[----:B------:R-:W-:Y:S02]  /*8590*/  MOV R84, UR37 ;  /* 0x0000002500547c02 */ /* 0x000fe40008000f00 */
[C---:B--2---:R-:W-:Y:S02]  /*85a0*/  SHF.L.U32 R82, R88.reuse, 0x10, RZ ;  /* 0x0000001058527819 */ /* 0x044fe400000006ff */
[----:B------:R-:W-:Y:S02]  /*85b0*/  @P6 LEA R3, R3, UR48, 0x3 ;  /* 0x0000003003036c11 */ /* 0x000fe4000f8e18ff */
[----:B------:R-:W-:Y:S02]  /*85c0*/  LOP3.LUT R83, R88, 0xffff0000, RZ, 0xc0, !PT ;  /* 0xffff000058537812 */ /* 0x000fe400078ec0ff */
[----:B------:R-:W-:Y:S01]  /*85d0*/  @P6 IADD3 R3, PT, PT, R3, 0x80, RZ ;  /* 0x0000008003036810 */ /* 0x000fe20007ffe0ff */
[----:B------:R-:W2:Y:S01]  /*85e0*/  LDTM.x64 R4, tmem[UR4+0x80] ;  /* 0x00008004000479ee */ /* 0x000ea20008340000 */
[----:B------:R-:W-:Y:S02]  /*85f0*/  ISETP.NE.AND P0, PT, R170, RZ, PT ;  /* 0x000000ffaa00720c */ /* 0x000fe40003f05270 */
[----:B------:R-:W-:Y:S01]  /*8600*/  @P6 PRMT R84, R84, 0x654, R3 ;  /* 0x0000065454546816 */ /* 0x000fe20000000003 */
[C---:B--2---:R-:W-:Y:S01]  /*8610*/  FMUL R0, R78.reuse, R4 ;  /* 0x000000044e007220 */ /* 0x044fe20000400000 */
[C---:B------:R-:W-:Y:S01]  /*8620*/  FMUL R3, R78.reuse, R6 ;  /* 0x000000064e037220 */ /* 0x040fe20000400000 */
        /* <DEDUP_REMOVED lines=38> */
[C---:B------:R-:W-:Y:S01]  /*8890*/  FFMA R0, R81.reuse, R82, R0 ;  /* 0x0000005251007223 */ /* 0x040fe20000000000 */
[----:B------:R-:W-:Y:S01]  /*88a0*/  FFMA R2, R81, R83, R2 ;  /* 0x0000005351027223 */ /* 0x000fe20000000002 */
[C---:B------:R-:W-:Y:S01]  /*88b0*/  FMUL R45, R78.reuse, R49 ;  /* 0x000000314e2d7220 */ /* 0x040fe20000400000 */
[C---:B------:R-:W-:Y:S01]  /*88c0*/  FMUL R58, R78.reuse, R62 ;  /* 0x0000003e4e3a7220 */ /* 0x040fe20000400000 */
[C---:B------:R-:W-:Y:S01]  /*88d0*/  FMUL R60, R78.reuse, R64 ;  /* 0x000000404e3c7220 */ /* 0x040fe20000400000 */
[C---:B------:R-:W-:Y:S01]  /*88e0*/  SHF.L.U32 R64, R89.reuse, 0x10, RZ ;  /* 0x0000001059407819 */ /* 0x040fe200000006ff */
[----:B------:R-:W-:Y:S01]  /*88f0*/  FMUL R49, R78, R53 ;  /* 0x000000354e317220 */ /* 0x000fe20000400000 */
[----:B------:R-:W-:Y:S01]  /*8900*/  F2FP.BF16.F32.PACK_AB R92, R2, R0 ;  /* 0x00000000025c723e */ /* 0x000fe200000010ff */
[C---:B------:R-:W-:Y:S01]  /*8910*/  FMUL R62, R78.reuse, R66 ;  /* 0x000000424e3e7220 */ /* 0x040fe20000400000 */
[----:B------:R-:W-:Y:S01]  /*8920*/  LOP3.LUT R66, R89, 0xffff0000, RZ, 0xc0, !PT ;  /* 0xffff000059427812 */ /* 0x000fe200078ec0ff */
[C---:B------:R-:W-:Y:S01]  /*8930*/  FMUL R53, R78.reuse, R57 ;  /* 0x000000394e357220 */ /* 0x040fe20000400000 */
[----:B------:R-:W-:Y:S01]  /*8940*/  LOP3.LUT R0, R91, 0xffff0000, RZ, 0xc0, !PT ;  /* 0xffff00005b007812 */ /* 0x000fe200078ec0ff */
[----:B------:R-:W-:Y:S01]  /*8950*/  FMUL R7, R78, R7 ;  /* 0x000000074e077220 */ /* 0x000fe20000400000 */
[----:B-1----:R-:W-:Y:S01]  /*8960*/  LOP3.LUT R2, R96, 0xffff0000, RZ, 0xc0, !PT ;  /* 0xffff000060027812 */ /* 0x002fe200078ec0ff */
[C---:B------:R-:W-:Y:S01]  /*8970*/  FMUL R57, R78.reuse, R61 ;  /* 0x0000003d4e397220 */ /* 0x040fe20000400000 */
[----:B------:R-:W-:Y:S01]  /*8980*/  FMUL R61, R78, R65 ;  /* 0x000000414e3d7220 */ /* 0x000fe20000400000 */
[C---:B------:R-:W-:Y:S01]  /*8990*/  SHF.L.U32 R65, R90.reuse, 0x10, RZ ;  /* 0x000000105a417819 */ /* 0x040fe200000006ff */
[C---:B------:R-:W-:Y:S01]  /*89a0*/  FFMA R3, R81.reuse, R64, R3 ;  /* 0x0000004051037223 */ /* 0x040fe20000000003 */
[----:B------:R-:W-:Y:S01]  /*89b0*/  LOP3.LUT R64, R90, 0xffff0000, RZ, 0xc0, !PT ;  /* 0xffff00005a407812 */ /* 0x000fe200078ec0ff */
[C---:B------:R-:W-:Y:S01]  /*89c0*/  FFMA R7, R81.reuse, R66, R7 ;  /* 0x0000004251077223 */ /* 0x040fe20000000007 */
[C---:B------:R-:W-:Y:S01]  /*89d0*/  FMUL R11, R78.reuse, R11 ;  /* 0x0000000b4e0b7220 */ /* 0x040fe20000400000 */
[----:B------:R-:W-:Y:S01]  /*89e0*/  FFMA R4, R81, R65, R4 ;  /* 0x0000004151047223 */ /* 0x000fe20000000004 */
[----:B------:R-:W-:Y:S01]  /*89f0*/  SHF.L.U32 R65, R91, 0x10, RZ ;  /* 0x000000105b417819 */ /* 0x000fe200000006ff */
[----:B------:R-:W-:Y:S01]  /*8a00*/  FFMA R5, R81, R64, R5 ;  /* 0x0000004051057223 */ /* 0x000fe20000000005 */
[----:B------:R-:W-:Y:S01]  /*8a10*/  F2FP.BF16.F32.PACK_AB R93, R7, R3 ;  /* 0x00000003075d723e */ /* 0x000fe200000010ff */
[----:B------:R-:W-:Y:S01]  /*8a20*/  FMUL R15, R78, R15 ;  /* 0x0000000f4e0f7220 */ /* 0x000fe20000400000 */
[----:B------:R-:W-:Y:S01]  /*8a30*/  SHF.L.U32 R3, R96, 0x10, RZ ;  /* 0x0000001060037819 */ /* 0x000fe200000006ff */
[----:B------:R-:W-:Y:S01]  /*8a40*/  FFMA R6, R81, R65, R6 ;  /* 0x0000004151067223 */ /* 0x000fe20000000006 */
[----:B------:R-:W-:Y:S01]  /*8a50*/  F2FP.BF16.F32.PACK_AB R94, R5, R4 ;  /* 0x00000004055e723e */ /* 0x000fe200000010ff */
[----:B------:R-:W-:Y:S01]  /*8a60*/  FFMA R11, R81, R0, R11 ;  /* 0x00000000510b7223 */ /* 0x000fe2000000000b */
[----:B------:R-:W-:Y:S01]  /*8a70*/  SHF.L.U32 R0, R97, 0x10, RZ ;  /* 0x0000001061007819 */ /* 0x000fe200000006ff */
[C---:B------:R-:W-:Y:S01]  /*8a80*/  FFMA R8, R81.reuse, R3, R8 ;  /* 0x0000000351087223 */ /* 0x040fe20000000008 */
[C---:B------:R-:W-:Y:S01]  /*8a90*/  SHF.L.U32 R3, R98.reuse, 0x10, RZ ;  /* 0x0000001062037819 */ /* 0x040fe200000006ff */
[----:B------:R-:W-:Y:S01]  /*8aa0*/  FFMA R9, R81, R2, R9 ;  /* 0x0000000251097223 */ /* 0x000fe20000000009 */
[----:B------:R-:W-:Y:S01]  /*8ab0*/  LOP3.LUT R2, R97, 0xffff0000, RZ, 0xc0, !PT ;  /* 0xffff000061027812 */ /* 0x000fe200078ec0ff */
[C---:B------:R-:W-:Y:S01]  /*8ac0*/  FFMA R10, R81.reuse, R0, R10 ;  /* 0x00000000510a7223 */ /* 0x040fe2000000000a */
[----:B------:R-:W-:Y:S01]  /*8ad0*/  LOP3.LUT R0, R98, 0xffff0000, RZ, 0xc0, !PT ;  /* 0xffff000062007812 */ /* 0x000fe200078ec0ff */
[----:B------:R-:W-:Y:S01]  /*8ae0*/  FMUL R19, R78, R19 ;  /* 0x000000134e137220 */ /* 0x000fe20000400000 */
[C---:B------:R-:W-:Y:S01]  /*8af0*/  SHF.L.U32 R5, R104.reuse, 0x10, RZ ;  /* 0x0000001068057819 */ /* 0x040fe200000006ff */
[----:B------:R-:W-:Y:S01]  /*8b00*/  FFMA R15, R81, R2, R15 ;  /* 0x00000002510f7223 */ /* 0x000fe2000000000f */
[----:B------:R-:W-:Y:S01]  /*8b10*/  LOP3.LUT R2, R99, 0xffff0000, RZ, 0xc0, !PT ;  /* 0xffff000063027812 */ /* 0x000fe200078ec0ff */
[----:B------:R-:W-:Y:S01]  /*8b20*/  FFMA R12, R81, R3, R12 ;  /* 0x00000003510c7223 */ /* 0x000fe2000000000c */
[----:B------:R-:W-:Y:S01]  /*8b30*/  SHF.L.U32 R3, R99, 0x10, RZ ;  /* 0x0000001063037819 */ /* 0x000fe200000006ff */
[----:B------:R-:W-:Y:S01]  /*8b40*/  FFMA R13, R81, R0, R13 ;  /* 0x00000000510d7223 */ /* 0x000fe2000000000d */
[----:B------:R-:W-:Y:S01]  /*8b50*/  LOP3.LUT R0, R104, 0xffff0000, RZ, 0xc0, !PT ;  /* 0xffff000068007812 */ /* 0x000fe200078ec0ff */
[----:B------:R-:W-:Y:S01]  /*8b60*/  FMUL R23, R78, R23 ;  /* 0x000000174e177220 */ /* 0x000fe20000400000 */
[----:B------:R-:W-:Y:S01]  /*8b70*/  LOP3.LUT R4, R107, 0xffff0000, RZ, 0xc0, !PT ;  /* 0xffff00006b047812 */ /* 0x000fe200078ec0ff */
[C---:B------:R-:W-:Y:S01]  /*8b80*/  FFMA R14, R81.reuse, R3, R14 ;  /* 0x00000003510e7223 */ /* 0x040fe2000000000e */
[C---:B------:R-:W-:Y:S01]  /*8b90*/  SHF.L.U32 R3, R106.reuse, 0x10, RZ ;  /* 0x000000106a037819 */ /* 0x040fe200000006ff */
[----:B------:R-:W-:Y:S01]  /*8ba0*/  FFMA R19, R81, R2, R19 ;  /* 0x0000000251137223 */ /* 0x000fe20000000013 */
[----:B------:R-:W-:Y:S01]  /*8bb0*/  SHF.L.U32 R2, R105, 0x10, RZ ;  /* 0x0000001069027819 */ /* 0x000fe200000006ff */
[----:B------:R-:W-:Y:S01]  /*8bc0*/  FFMA R16, R81, R5, R16 ;  /* 0x0000000551107223 */ /* 0x000fe20000000010 */
[----:B------:R-:W-:Y:S01]  /*8bd0*/  SHF.L.U32 R5, R107, 0x10, RZ ;  /* 0x000000106b057819 */ /* 0x000fe200000006ff */
[----:B------:R-:W-:Y:S01]  /*8be0*/  FFMA R17, R81, R0, R17 ;  /* 0x0000000051117223 */ /* 0x000fe20000000011 */
[----:B------:R-:W-:Y:S01]  /*8bf0*/  LOP3.LUT R0, R105, 0xffff0000, RZ, 0xc0, !PT ;  /* 0xffff000069007812 */ /* 0x000fe200078ec0ff */
[----:B------:R-:W-:Y:S01]  /*8c00*/  FFMA R18, R81, R2, R18 ;  /* 0x0000000251127223 */ /* 0x000fe20000000012 */
[----:B------:R-:W-:Y:S01]  /*8c10*/  LOP3.LUT R2, R106, 0xffff0000, RZ, 0xc0, !PT ;  /* 0xffff00006a027812 */ /* 0x000fe200078ec0ff */
[----:B------:R-:W-:Y:S01]  /*8c20*/  FMUL R27, R78, R27 ;  /* 0x0000001b4e1b7220 */ /* 0x000fe20000400000 */
[----:B------:R-:W-:Y:S01]  /*8c30*/  F2FP.BF16.F32.PACK_AB R95, R11, R6 ;  /* 0x000000060b5f723e */ /* 0x000fe200000010ff */
[C---:B------:R-:W-:Y:S01]  /*8c40*/  FFMA R23, R81.reuse, R0, R23 ;  /* 0x0000000051177223 */ /* 0x040fe20000000017 */
[----:B------:R-:W-:Y:S01]  /*8c50*/  SHF.L.U32 R0, R112, 0x10, RZ ;  /* 0x0000001070007819 */ /* 0x000fe200000006ff */
[C---:B------:R-:W-:Y:S01]  /*8c60*/  FFMA R20, R81.reuse, R3, R20 ;  /* 0x0000000351147223 */ /* 0x040fe20000000014 */
[----:B------:R-:W-:Y:S01]  /*8c70*/  SHF.L.U32 R3, R114, 0x10, RZ ;  /* 0x0000001072037819 */ /* 0x000fe200000006ff */
        /* <DEDUP_REMOVED lines=8> */
[----:B------:R-:W-:Y:S01]  /*8d00*/  FFMA R25, R81, R2, R25 ;  /* 0x0000000251197223 */ /* 0x000fe20000000019 */
[----:B------:R-:W-:Y:S01]  /*8d10*/  LOP3.LUT R2, R114, 0xffff0000, RZ, 0xc0, !PT ;  /* 0xffff000072027812 */ /* 0x000fe200078ec0ff */
[C---:B------:R-:W-:Y:S01]  /*8d20*/  FMUL R31, R78.reuse, R31 ;  /* 0x0000001f4e1f7220 */ /* 0x040fe20000400000 */
[----:B------:R-:W-:Y:S01]  /*8d30*/  F2FP.BF16.F32.PACK_AB R8, R9, R8 ;  /* 0x000000080908723e */ /* 0x000fe200000010ff */
[----:B------:R-:W-:Y:S01]  /*8d40*/  FFMA R26, R81, R0, R26 ;  /* 0x00000000511a7223 */ /* 0x000fe2000000001a */
[----:B------:R-:W-:Y:S01]  /*8d50*/  LOP3.LUT R0, R113, 0xffff0000, RZ, 0xc0, !PT ;  /* 0xffff000071007812 */ /* 0x000fe200078ec0ff */
[C---:B------:R-:W-:Y:S01]  /*8d60*/  FMUL R35, R78.reuse, R35 ;  /* 0x000000234e237220 */ /* 0x040fe20000400000 */
[----:B------:R-:W-:Y:S01]  /*8d70*/  F2FP.BF16.F32.PACK_AB R9, R15, R10 ;  /* 0x0000000a0f09723e */ /* 0x000fe200000010ff */
[----:B------:R-:W-:Y:S01]  /*8d80*/  FMUL R39, R78, R39 ;  /* 0x000000274e277220 */ /* 0x000fe20000400000 */
[----:B------:R-:W-:Y:S01]  /*8d90*/  F2FP.BF16.F32.PACK_AB R10, R13, R12 ;  /* 0x0000000c0d0a723e */ /* 0x000fe200000010ff */
[C---:B------:R-:W-:Y:S01]  /*8da0*/  FFMA R31, R81.reuse, R0, R31 ;  /* 0x00000000511f7223 */ /* 0x040fe2000000001f */
[C---:B------:R-:W-:Y:S01]  /*8db0*/  SHF.L.U32 R0, R120.reuse, 0x10, RZ ;  /* 0x0000001078007819 */ /* 0x040fe200000006ff */
[----:B------:R-:W-:Y:S01]  /*8dc0*/  FFMA R28, R81, R3, R28 ;  /* 0x00000003511c7223 */ /* 0x000fe2000000001c */
[----:B------:R-:W-:Y:S01]  /*8dd0*/  SHF.L.U32 R3, R121, 0x10, RZ ;  /* 0x0000001079037819 */ /* 0x000fe200000006ff */
        /* <DEDUP_REMOVED lines=8> */
[----:B------:R-:W-:Y:S01]  /*8e60*/  FFMA R33, R81, R2, R33 ;  /* 0x0000000251217223 */ /* 0x000fe20000000021 */
[----:B------:R-:W-:Y:S01]  /*8e70*/  LOP3.LUT R2, R123, 0xffff0000, RZ, 0xc0, !PT ;  /* 0xffff00007b027812 */ /* 0x000fe200078ec0ff */
[C---:B------:R-:W-:Y:S01]  /*8e80*/  FFMA R34, R81.reuse, R3, R34 ;  /* 0x0000000351227223 */ /* 0x040fe20000000022 */
[C---:B------:R-:W-:Y:S01]  /*8e90*/  SHF.L.U32 R3, R122.reuse, 0x10, RZ ;  /* 0x000000107a037819 */ /* 0x040fe200000006ff */
[----:B------:R-:W-:Y:S01]  /*8ea0*/  FFMA R39, R81, R0, R39 ;  /* 0x0000000051277223 */ /* 0x000fe20000000027 */
[----:B------:R-:W-:Y:S01]  /*8eb0*/  LOP3.LUT R0, R122, 0xffff0000, RZ, 0xc0, !PT ;  /* 0xffff00007a007812 */ /* 0x000fe200078ec0ff */
[----:B------:R-:W-:Y:S01]  /*8ec0*/  FMUL R43, R78, R43 ;  /* 0x0000002b4e2b7220 */ /* 0x000fe20000400000 */
[----:B------:R-:W-:Y:S01]  /*8ed0*/  F2FP.BF16.F32.PACK_AB R16, R17, R16 ;  /* 0x000000101110723e */ /* 0x000fe200000010ff */
[----:B------:R-:W-:Y:S01]  /*8ee0*/  FFMA R36, R81, R3, R36 ;  /* 0x0000000351247223 */ /* 0x000fe20000000024 */
[----:B------:R-:W-:Y:S01]  /*8ef0*/  SHF.L.U32 R3, R129, 0x10, RZ ;  /* 0x0000001081037819 */ /* 0x000fe200000006ff */
[C---:B------:R-:W-:Y:S01]  /*8f00*/  FFMA R37, R81.reuse, R0, R37 ;  /* 0x0000000051257223 */ /* 0x040fe20000000025 */
[C---:B------:R-:W-:Y:S01]  /*8f10*/  SHF.L.U32 R0, R128.reuse, 0x10, RZ ;  /* 0x0000001080007819 */ /* 0x040fe200000006ff */
[----:B------:R-:W-:Y:S01]  /*8f20*/  FFMA R38, R81, R5, R38 ;  /* 0x0000000551267223 */ /* 0x000fe20000000026 */
[----:B------:R-:W-:Y:S01]  /*8f30*/  F2FP.BF16.F32.PACK_AB R17, R23, R18 ;  /* 0x000000121711723e */ /* 0x000fe200000010ff */
[----:B------:R1:W-:Y:S01]  /*8f40*/  STS.128 [R182+UR48+0x8400], R92 ;  /* 0x0084005cb6007988 */ /* 0x0003e20008000c30 */
[----:B------:R-:W-:Y:S01]  /*8f50*/  SHF.L.U32 R5, R131, 0x10, RZ ;  /* 0x0000001083057819 */ /* 0x000fe200000006ff */
[C---:B------:R-:W-:Y:S01]  /*8f60*/  FFMA R43, R81.reuse, R2, R43 ;  /* 0x00000002512b7223 */ /* 0x040fe2000000002b */
[----:B------:R-:W-:Y:S01]  /*8f70*/  LOP3.LUT R2, R128, 0xffff0000, RZ, 0xc0, !PT ;  /* 0xffff000080027812 */ /* 0x000fe200078ec0ff */
[----:B------:R-:W-:Y:S01]  /*8f80*/  FFMA R40, R81, R0, R40 ;  /* 0x0000000051287223 */ /* 0x000fe20000000028 */
[----:B------:R-:W-:Y:S01]  /*8f90*/  LOP3.LUT R0, R129, 0xffff0000, RZ, 0xc0, !PT ;  /* 0xffff000081007812 */ /* 0x000fe200078ec0ff */
[----:B------:R-:W-:Y:S01]  /*8fa0*/  FMUL R47, R78, R47 ;  /* 0x0000002f4e2f7220 */ /* 0x000fe20000400000 */
[----:B------:R-:W-:Y:S01]  /*8fb0*/  F2FP.BF16.F32.PACK_AB R18, R21, R20 ;  /* 0x000000141512723e */ /* 0x000fe200000010ff */
[C---:B------:R-:W-:Y:S01]  /*8fc0*/  FFMA R41, R81.reuse, R2, R41 ;  /* 0x0000000251297223 */ /* 0x040fe20000000029 */
[C---:B------:R-:W-:Y:S01]  /*8fd0*/  LOP3.LUT R2, R130.reuse, 0xffff0000, RZ, 0xc0, !PT ;  /* 0xffff000082027812 */ /* 0x040fe200078ec0ff */
[----:B------:R-:W-:Y:S01]  /*8fe0*/  FFMA R42, R81, R3, R42 ;  /* 0x00000003512a7223 */ /* 0x000fe2000000002a */
[----:B------:R-:W-:Y:S01]  /*8ff0*/  SHF.L.U32 R3, R130, 0x10, RZ ;  /* 0x0000001082037819 */ /* 0x000fe200000006ff */
[----:B------:R1:W-:Y:S01]  /*9000*/  STS.128 [R181+0x8400], R8 ;  /* 0x00840008b5007388 */ /* 0x0003e20000000c00 */
[----:B------:R-:W-:Y:S01]  /*9010*/  F2FP.BF16.F32.PACK_AB R19, R27, R22 ;  /* 0x000000161b13723e */ /* 0x000fe200000010ff */
[----:B------:R-:W-:Y:S01]  /*9020*/  FFMA R47, R81, R0, R47 ;  /* 0x00000000512f7223 */ /* 0x000fe2000000002f */
[----:B------:R-:W-:Y:S01]  /*9030*/  LOP3.LUT R0, R131, 0xffff0000, RZ, 0xc0, !PT ;  /* 0xffff000083007812 */ /* 0x000fe200078ec0ff */
[----:B------:R-:W-:Y:S01]  /*9040*/  FMUL R51, R78, R51 ;  /* 0x000000334e337220 */ /* 0x000fe20000400000 */
[----:B------:R-:W-:Y:S01]  /*9050*/  F2FP.BF16.F32.PACK_AB R24, R25, R24 ;  /* 0x000000181918723e */ /* 0x000fe200000010ff */
[C---:B------:R-:W-:Y:S01]  /*9060*/  FFMA R44, R81.reuse, R3, R44 ;  /* 0x00000003512c7223 */ /* 0x040fe2000000002c */
[C---:B------:R-:W-:Y:S01]  /*9070*/  SHF.L.U32 R3, R136.reuse, 0x10, RZ ;  /* 0x0000001088037819 */ /* 0x040fe200000006ff */
[----:B------:R-:W-:Y:S01]  /*9080*/  FFMA R45, R81, R2, R45 ;  /* 0x00000002512d7223 */ /* 0x000fe2000000002d */
[----:B------:R-:W-:Y:S01]  /*9090*/  F2FP.BF16.F32.PACK_AB R25, R31, R26 ;  /* 0x0000001a1f19723e */ /* 0x000fe200000010ff */
[----:B------:R-:W-:Y:S01]  /*90a0*/  FFMA R46, R81, R5, R46 ;  /* 0x00000005512e7223 */ /* 0x000fe2000000002e */
[----:B------:R-:W-:Y:S01]  /*90b0*/  SHF.L.U32 R5, R137, 0x10, RZ ;  /* 0x0000001089057819 */ /* 0x000fe200000006ff */
[----:B------:R1:W-:Y:S01]  /*90c0*/  STS.128 [R180+0x8400], R16 ;  /* 0x00840010b4007388 */ /* 0x0003e20000000c00 */
[----:B------:R-:W-:Y:S01]  /*90d0*/  F2FP.BF16.F32.PACK_AB R26, R29, R28 ;  /* 0x0000001c1d1a723e */ /* 0x000fe200000010ff */
[C---:B------:R-:W-:Y:S01]  /*90e0*/  FFMA R51, R81.reuse, R0, R51 ;  /* 0x0000000051337223 */ /* 0x040fe20000000033 */
[----:B------:R-:W-:Y:S01]  /*90f0*/  LOP3.LUT R0, R136, 0xffff0000, RZ, 0xc0, !PT ;  /* 0xffff000088007812 */ /* 0x000fe200078ec0ff */
[----:B------:R-:W-:Y:S01]  /*9100*/  FFMA R48, R81, R3, R48 ;  /* 0x0000000351307223 */ /* 0x000fe20000000030 */
[----:B------:R-:W-:Y:S01]  /*9110*/  F2FP.BF16.F32.PACK_AB R27, R35, R30 ;  /* 0x0000001e231b723e */ /* 0x000fe200000010ff */
[----:B------:R-:W-:Y:S01]  /*9120*/  FMUL R55, R78, R55 ;  /* 0x000000374e377220 */ /* 0x000fe20000400000 */
[----:B------:R-:W-:Y:S01]  /*9130*/  LOP3.LUT R2, R137, 0xffff0000, RZ, 0xc0, !PT ;  /* 0xffff000089027812 */ /* 0x000fe200078ec0ff */
[C---:B------:R-:W-:Y:S01]  /*9140*/  FFMA R49, R81.reuse, R0, R49 ;  /* 0x0000000051317223 */ /* 0x040fe20000000031 */
[C---:B------:R-:W-:Y:S01]  /*9150*/  SHF.L.U32 R0, R138.reuse, 0x10, RZ ;  /* 0x000000108a007819 */ /* 0x040fe200000006ff */
[----:B------:R-:W-:Y:S01]  /*9160*/  FFMA R50, R81, R5, R50 ;  /* 0x0000000551327223 */ /* 0x000fe20000000032 */
[----:B------:R-:W-:Y:S01]  /*9170*/  F2FP.BF16.F32.PACK_AB R32, R33, R32 ;  /* 0x000000202120723e */ /* 0x000fe200000010ff */
[----:B------:R1:W-:Y:S01]  /*9180*/  STS.128 [R178+0x8400], R24 ;  /* 0x00840018b2007388 */ /* 0x0003e20000000c00 */
[----:B------:R-:W-:Y:S01]  /*9190*/  F2FP.BF16.F32.PACK_AB R33, R39, R34 ;  /* 0x000000222721723e */ /* 0x000fe200000010ff */
[C---:B------:R-:W-:Y:S01]  /*91a0*/  FFMA R55, R81.reuse, R2, R55 ;  /* 0x0000000251377223 */ /* 0x040fe20000000037 */
[----:B------:R-:W-:Y:S01]  /*91b0*/  LOP3.LUT R2, R138, 0xffff0000, RZ, 0xc0, !PT ;  /* 0xffff00008a027812 */ /* 0x000fe200078ec0ff */
[----:B------:R-:W-:Y:S01]  /*91c0*/  FFMA R52, R81, R0, R52 ;  /* 0x0000000051347223 */ /* 0x000fe20000000034 */
[----:B------:R-:W-:Y:S01]  /*91d0*/  SHF.L.U32 R3, R139, 0x10, RZ ;  /* 0x000000108b037819 */ /* 0x000fe200000006ff */
[C---:B------:R-:W-:Y:S01]  /*91e0*/  FMUL R59, R78.reuse, R59 ;  /* 0x0000003b4e3b7220 */ /* 0x040fe20000400000 */
[----:B------:R-:W-:Y:S01]  /*91f0*/  F2FP.BF16.F32.PACK_AB R34, R37, R36 ;  /* 0x000000242522723e */ /* 0x000fe200000010ff */
[----:B------:R-:W-:Y:S01]  /*9200*/  FFMA R53, R81, R2, R53 ;  /* 0x0000000251357223 */ /* 0x000fe20000000035 */
[----:B------:R-:W-:Y:S01]  /*9210*/  F2FP.BF16.F32.PACK_AB R35, R43, R38 ;  /* 0x000000262b23723e */ /* 0x000fe200000010ff */
[----:B------:R-:W-:Y:S01]  /*9220*/  FFMA R54, R81, R3, R54 ;  /* 0x0000000351367223 */ /* 0x000fe20000000036 */
[----:B------:R-:W-:Y:S01]  /*9230*/  LOP3.LUT R0, R139, 0xffff0000, RZ, 0xc0, !PT ;  /* 0xffff00008b007812 */ /* 0x000fe200078ec0ff */
[----:B------:R-:W-:Y:S01]  /*9240*/  FMUL R63, R78, R63 ;  /* 0x0000003f4e3f7220 */ /* 0x000fe20000400000 */
[----:B------:R-:W-:Y:S01]  /*9250*/  F2FP.BF16.F32.PACK_AB R40, R41, R40 ;  /* 0x000000282928723e */ /* 0x000fe200000010ff */
[----:B------:R1:W-:Y:S01]  /*9260*/  STS.128 [R177+0x8400], R32 ;  /* 0x00840020b1007388 */ /* 0x0003e20000000c00 */
[C---:B------:R-:W-:Y:S01]  /*9270*/  SHF.L.U32 R3, R144.reuse, 0x10, RZ ;  /* 0x0000001090037819 */ /* 0x040fe200000006ff */
[----:B------:R-:W-:Y:S01]  /*9280*/  FFMA R59, R81, R0, R59 ;  /* 0x00000000513b7223 */ /* 0x000fe2000000003b */
[----:B------:R-:W-:Y:S01]  /*9290*/  LOP3.LUT R2, R144, 0xffff0000, RZ, 0xc0, !PT ;  /* 0xffff000090027812 */ /* 0x000fe200078ec0ff */
[----:B------:R-:W-:Y:S01]  /*92a0*/  FMUL R67, R78, R67 ;  /* 0x000000434e437220 */ /* 0x000fe20000400000 */
[----:B------:R-:W-:Y:S01]  /*92b0*/  F2FP.BF16.F32.PACK_AB R41, R47, R42 ;  /* 0x0000002a2f29723e */ /* 0x000fe200000010ff */
[----:B------:R-:W-:Y:S01]  /*92c0*/  FFMA R56, R81, R3, R56 ;  /* 0x0000000351387223 */ /* 0x000fe20000000038 */
[----:B------:R-:W-:Y:S01]  /*92d0*/  SHF.L.U32 R5, R145, 0x10, RZ ;  /* 0x0000001091057819 */ /* 0x000fe200000006ff */
[----:B------:R-:W-:Y:S01]  /*92e0*/  FFMA R57, R81, R2, R57 ;  /* 0x0000000251397223 */ /* 0x000fe20000000039 */
[----:B------:R-:W-:Y:S02]  /*92f0*/  F2FP.BF16.F32.PACK_AB R42, R45, R44 ;  /* 0x0000002c2d2a723e */ /* 0x000fe400000010ff */
[----:B------:R-:W-:Y:S01]  /*9300*/  F2FP.BF16.F32.PACK_AB R43, R51, R46 ;  /* 0x0000002e332b723e */ /* 0x000fe200000010ff */
[----:B------:R-:W-:Y:S01]  /*9310*/  FFMA R58, R81, R5, R58 ;  /* 0x00000005513a7223 */ /* 0x000fe2000000003a */
[----:B------:R-:W-:Y:S02]  /*9320*/  LOP3.LUT R0, R145, 0xffff0000, RZ, 0xc0, !PT ;  /* 0xffff000091007812 */ /* 0x000fe400078ec0ff */
[C---:B------:R-:W-:Y:S01]  /*9330*/  SHF.L.U32 R3, R146.reuse, 0x10, RZ ;  /* 0x0000001092037819 */ /* 0x040fe200000006ff */
[----:B------:R1:W-:Y:S01]  /*9340*/  STS.128 [R176+0x8400], R40 ;  /* 0x00840028b0007388 */ /* 0x0003e20000000c00 */
        /* <DEDUP_REMOVED lines=8> */
[----:B------:R-:W-:Y:S02]  /*93d0*/  F2FP.BF16.F32.PACK_AB R49, R55, R50 ;  /* 0x000000323731723e */ /* 0x000fe400000010ff */
[----:B------:R-:W-:Y:S01]  /*93e0*/  F2FP.BF16.F32.PACK_AB R50, R53, R52 ;  /* 0x000000343532723e */ /* 0x000fe200000010ff */
[----:B------:R-:W-:Y:S01]  /*93f0*/  FFMA R67, R81, R4, R67 ;  /* 0x0000000451437223 */ /* 0x000fe20000000043 */
[----:B------:R-:W-:Y:S02]  /*9400*/  F2FP.BF16.F32.PACK_AB R51, R59, R54 ;  /* 0x000000363b33723e */ /* 0x000fe400000010ff */
[----:B------:R-:W-:Y:S02]  /*9410*/  F2FP.BF16.F32.PACK_AB R56, R57, R56 ;  /* 0x000000383938723e */ /* 0x000fe400000010ff */
        /* <DEDUP_REMOVED lines=23> */
[----:B--2---:R-:W-:Y:S04]  /*9590*/  DEPBAR.LE SB0, 0x1 ;  /* 0x000080400000791a */ /* 0x004fe80000000000 */
.L_x_116:
[----:B------:R-:W-:Y:S05]  /*95a0*/  BSYNC.RECONVERGENT B0 ;  /* 0x0000000000007941 */ /* 0x000fea0003800200 */
.L_x_115:
        /* <DEDUP_REMOVED lines=8> */
[----:B--2---:R-:W-:Y:S06]  /*9630*/  @!P6 BRA `(.L_x_118) ;  /* 0x00000000006ce947 */ /* 0x004fec0003800000 */
[----:B------:R-:W-:Y:S01]  /*9640*/  ISETP.NE.AND P1, PT, R109, RZ, PT ;  /* 0x000000ff6d00720c */ /* 0x000fe20003f25270 */
[----:B------:R-:W-:Y:S01]  /*9650*/  BSSY B0, `(.L_x_119) ;  /* 0x000000b000007945 */ /* 0x000fe20003800000 */
[----:B------:R-:W-:Y:S11]  /*9660*/  ISETP.NE.AND P0, PT, R103, RZ, PT ;  /* 0x000000ff6700720c */ /* 0x000ff60003f05270 */
[----:B------:R-:W-:Y:S05]  /*9670*/  @P1 IMAD R101, R101, 0x4000, R182 ;  /* 0x0000400065651824 */ /* 0x000fea00078e02b6 */
[----:B-1----:R-:W-:Y:S04]  /*9680*/  @P1 IADD3 R9, PT, PT, R101, UR48, RZ ;  /* 0x0000003065091c10 */ /* 0x002fe8000fffe0ff */
[----:B------:R-:W-:Y:S01]  /*9690*/  @P1 IADD3 R7, PT, PT, R102, R9, RZ ;  /* 0x0000000966071210 */ /* 0x000fe20007ffe0ff */
[--C-:B------:R-:W-:Y:S02]  /*96a0*/  @P1 IMAD.IADD R5, R100, 0x1, R9.reuse ;  /* 0x0000000164051824 */ /* 0x100fe400078e0209 */
[----:B------:R-:W-:Y:S01]  /*96b0*/  @P1 IMAD.IADD R2, R108, 0x1, R9 ;  /* 0x000000016c021824 */ /* 0x000fe200078e0209 */
[----:B------:R-:W-:Y:S06]  /*96c0*/  @P0 BRA `(.L_x_120) ;  /* 0x00000000000c0947 */ /* 0x000fec0003800000 */
[----:B------:R-:W-:Y:S04]  /*96d0*/  SHF.L.U32 R0, R167, 0x1f, RZ ;  /* 0x0000001fa7007819 */ /* 0x000fe800000006ff */
[----:B------:R-:W1:Y:S02]  /*96e0*/  SYNCS.PHASECHK.TRANS64.TRYWAIT P0, [R3+URZ+0x60], R0 ;  /* 0x00006000030075a7 */ /* 0x000e6400080011ff */
[----:B-1----:R-:W-:Y:S05]  /*96f0*/  @!P0 BRA `(.L_x_121) ;  /* 0x0000002000548947 */ /* 0x002fea0003800000 */
.L_x_120:
[----:B------:R-:W-:Y:S05]  /*9700*/  BSYNC B0 ;  /* 0x0000000000007941 */ /* 0x000fea0003800000 */
.L_x_119:
[----:B------:R-:W-:Y:S11]  /*9710*/  ISETP.NE.AND P0, PT, R109, RZ, PT ;  /* 0x000000ff6d00720c */ /* 0x000ff60003f05270 */
[----:B------:R-:W-:Y:S02]  /*9720*/  @!UPT UIADD3 URZ, UPT, UPT, URZ, URZ, URZ ;  /* 0x000000fffffff290 */ /* 0x000fe4000fffe0ff */
[----:B------:R2:W4:Y:S01]  /*9730*/  @P0 LDS.128 R88, [R101+UR48+0x400] ;  /* 0x0004003065580984 */ /* 0x0005220008000c00 */
[----:B-1----:R-:W-:Y:S01]  /*9740*/  @P0 IMAD.IADD R3, R102, 0x1, R5 ;  /* 0x0000000166030824 */ /* 0x002fe200078e0205 */
        /* <DEDUP_REMOVED lines=10> */
.L_x_118:
[----:B------:R-:W-:Y:S05]  /*97f0*/  BSYNC B1 ;  /* 0x0000000000017941 */ /* 0x000fea0003800000 */
.L_x_117:
[----:B--2---:R-:W-:Y:S05]  /*9800*/  VIADD R3, R80, 0xc0 ;  /* 0x000000c050037836 */ /* 0x004fea0000000000 */
[----:B------:R-:W-:Y:S04]  /*9810*/  SHF.R.U32.HI R3, RZ, 0x15, R3 ;  /* 0x00000015ff037819 */ /* 0x000fe80000011603 */
[----:B------:R-:W-:Y:S11]  /*9820*/  LOP3.LUT P0, RZ, R3, 0x3, R162, 0x48, !PT ;  /* 0x0000000303ff7812 */ /* 0x000ff600078048a2 */
[----:B------:R-:W-:Y:S02]  /*9830*/  @!UPT UIADD3 URZ, UPT, UPT, URZ, URZ, URZ ;  /* 0x000000fffffff290 */ /* 0x000fe4000fffe0ff */
[----:B------:R-:W-:Y:S05]  /*9840*/  @!P0 BRA `(.L_x_122) ;  /* 0x0000000000408947 */ /* 0x000fea0003800000 */
[----:B------:R-:W2:Y:S01]  /*9850*/  LDCU.64 UR8, c[0x4][0x70] ;  /* 0x01000e00ff0877ac */ /* 0x000ea20008000a00 */
[----:B------:R-:W-:Y:S01]  /*9860*/  MOV R3, 0x0 ;  /* 0x0000000000037802 */ /* 0x000fe20000000f00 */
[----:B------:R-:W-:Y:S02]  /*9870*/  HFMA2 R12, -RZ, RZ, 0, 5.9604644775390625e-08 ;  /* 0x00000001ff0c7431 */ /* 0x000fe400000001ff */
[----:B-1----:R-:W-:Y:S02]  /*9880*/  IMAD.MOV.U32 R8, RZ, RZ, 0x192 ;  /* 0x00000192ff087424 */ /* 0x002fe400078e00ff */
[----:B------:R-:W-:Y:S01]  /*9890*/  IMAD.MOV.U32 R13, RZ, RZ, RZ ;  /* 0x000000ffff0d7224 */ /* 0x000fe200078e00ff */
[----:B------:R-:W1:Y:S01]  /*98a0*/  LDCU.64 UR6, c[0x4][0x78] ;  /* 0x01000f00ff0677ac */ /* 0x000e620008000a00 */
[----:B------:R-:W3:Y:S01]  /*98b0*/  LDC.64 R2, c[0x4][R3] ;  /* 0x0100000003027b82 */ /* 0x000ee20000000a00 */
[----:B------:R-:W5:Y:S01]  /*98c0*/  LDCU.64 UR4, c[0x4][0x10] ;  /* 0x01000200ff0477ac */ /* 0x000f620008000a00 */
[----:B--2---:R-:W-:Y:S01]  /*98d0*/  MOV R5, UR9 ;  /* 0x0000000900057c02 */ /* 0x004fe20008000f00 */
[----:B------:R-:W-:Y:S01]  /*98e0*/  IMAD.U32 R4, RZ, RZ, UR8 ;  /* 0x00000008ff047e24 */ /* 0x000fe2000f8e00ff */
[----:B-1----:R-:W-:Y:S01]  /*98f0*/  MOV R7, UR7 ;  /* 0x0000000700077c02 */ /* 0x002fe20008000f00 */
[----:B------:R-:W-:Y:S01]  /*9900*/  IMAD.U32 R6, RZ, RZ, UR6 ;  /* 0x00000006ff067e24 */ /* 0x000fe2000f8e00ff */
[----:B-----5:R-:W-:Y:S01]  /*9910*/  MOV R11, UR5 ;  /* 0x00000005000b7c02 */ /* 0x020fe20008000f00 */
[----:B------:R-:W-:Y:S02]  /*9920*/  IMAD.U32 R10, RZ, RZ, UR4 ;  /* 0x00000004ff0a7e24 */ /* 0x000fe4000f8e00ff */
[----:B------:R-:W-:Y:S07]  /*9930*/  LEPC R20, `(.L_x_122) ;  /* 0x000000001014794e */ /* 0x000fee0000000000 */
[----:B---34-:R-:W-:Y:S05]  /*9940*/  CALL.ABS.NOINC R2 ;  /* 0x0000000002007343 */ /* 0x018fea0003c00000 */
.L_x_122:
[----:B------:R-:W-:Y:S01]  /*9950*/  ISETP.NE.AND P0, PT, R170, RZ, PT ;  /* 0x000000ffaa00720c */ /* 0x000fe20003f05270 */
[----:B------:R-:W-:Y:S05]  /*9960*/  WARPSYNC.ALL ;  /* 0x0000000000007948 */ /* 0x000fea0003800000 */
[----:B------:R-:W-:Y:S01]  /*9970*/  R2UR UR4, R80 ;  /* 0x00000000500472ca */ /* 0x000fe200000e0000 */
[----:B------:R-:W-:Y:S01]  /*9980*/  BSSY.RECONVERGENT B0, `(.L_x_123) ;  /* 0x0000100000007945 */ /* 0x000fe20003800200 */
[----:B------:R-:W-:Y:S02]  /*9990*/  R2UR UR5, R87 ;  /* 0x00000000570572ca */ /* 0x000fe400000e0000 */
[C---:B----4-:R-:W-:Y:S02]  /*99a0*/  SHF.L.U32 R82, R88.reuse, 0x10, RZ ;  /* 0x0000001058527819 */ /* 0x050fe400000006ff */
[----:B------:R-:W-:Y:S02]  /*99b0*/  LOP3.LUT R84, R88, 0xffff0000, RZ, 0xc0, !PT ;  /* 0xffff000058547812 */ /* 0x000fe400078ec0ff */
[C---:B------:R-:W-:Y:S02]  /*99c0*/  SHF.L.U32 R83, R89.reuse, 0x10, RZ ;  /* 0x0000001059537819 */ /* 0x040fe400000006ff */
[----:B------:R-:W-:Y:S02]  /*99d0*/  LOP3.LUT R86, R89, 0xffff0000, RZ, 0xc0, !PT ;  /* 0xffff000059567812 */ /* 0x000fe400078ec0ff */
[C---:B------:R-:W-:Y:S01]  /*99e0*/  SHF.L.U32 R85, R90.reuse, 0x10, RZ ;  /* 0x000000105a557819 */ /* 0x040fe200000006ff */
[----:B-1----:R-:W1:Y:S01]  /*99f0*/  LDTM.x64 R4, tmem[UR4+0xc0] ;  /* 0x0000c004000479ee */ /* 0x002e620008340000 */
[----:B------:R-:W-:Y:S01]  /*9a00*/  LOP3.LUT R88, R90, 0xffff0000, RZ, 0xc0, !PT ;  /* 0xffff00005a587812 */ /* 0x000fe200078ec0ff */
[----:B------:R-:W-:Y:S01]  /*9a10*/  NOP ;  /* 0x0000000000007918 */ /* 0x000fe20000000000 */
[C---:B------:R-:W-:Y:S01]  /*9a20*/  SHF.L.U32 R87, R91.reuse, 0x10, RZ ;  /* 0x000000105b577819 */ /* 0x040fe200000006ff */
[----:B------:R-:W-:Y:S01]  /*9a30*/  UIADD3 UR5, UPT, UPT, UR5, 0xe0, URZ ;  /* 0x000000e005057890 */ /* 0x000fe2000fffe0ff */
[----:B------:R-:W-:Y:S02]  /*9a40*/  LOP3.LUT R90, R91, 0xffff0000, RZ, 0xc0, !PT ;  /* 0xffff00005b5a7812 */ /* 0x000fe400078ec0ff */
[C---:B------:R-:W-:Y:S01]  /*9a50*/  SHF.L.U32 R89, R96.reuse, 0x10, RZ ;  /* 0x0000001060597819 */ /* 0x040fe200000006ff */
[----:B------:R-:W-:Y:S01]  /*9a60*/  UPRMT UR5, UR37, 0x654, UR5 ;  /* 0x0000065425057896 */ /* 0x000fe20008000005 */
[----:B------:R-:W-:Y:S02]  /*9a70*/  LOP3.LUT R91, R96, 0xffff0000, RZ, 0xc0, !PT ;  /* 0xffff0000605b7812 */ /* 0x000fe400078ec0ff */
[C---:B------:R-:W-:Y:S02]  /*9a80*/  SHF.L.U32 R92, R97.reuse, 0x10, RZ ;  /* 0x00000010615c7819 */ /* 0x040fe400000006ff */
[----:B------:R-:W-:Y:S02]  /*9a90*/  LOP3.LUT R94, R97, 0xffff0000, RZ, 0xc0, !PT ;  /* 0xffff0000615e7812 */ /* 0x000fe400078ec0ff */
[C---:B------:R-:W-:Y:S02]  /*9aa0*/  SHF.L.U32 R93, R98.reuse, 0x10, RZ ;  /* 0x00000010625d7819 */ /* 0x040fe400000006ff */
[----:B------:R-:W-:Y:S01]  /*9ab0*/  LOP3.LUT R96, R98, 0xffff0000, RZ, 0xc0, !PT ;  /* 0xffff000062607812 */ /* 0x000fe200078ec0ff */
[----:B-1----:R-:W-:Y:S01]  /*9ac0*/  SYNCS.ARRIVE.TRANS64.RED.A1T0 RZ, [UR5], RZ ;  /* 0x000000ffffff79a7 */ /* 0x002fe20008100405 */
[C---:B------:R-:W-:Y:S02]  /*9ad0*/  SHF.L.U32 R95, R99.reuse, 0x10, RZ ;  /* 0x00000010635f7819 */ /* 0x040fe400000006ff */
[----:B------:R-:W-:Y:S02]  /*9ae0*/  LOP3.LUT R98, R99, 0xffff0000, RZ, 0xc0, !PT ;  /* 0xffff000063627812 */ /* 0x000fe400078ec0ff */
[----:B------:R-:W-:Y:S01]  /*9af0*/  SHF.L.U32 R97, R104, 0x10, RZ ;  /* 0x0000001068617819 */ /* 0x000fe200000006ff */
[----:B------:R-:W-:Y:S01]  /*9b00*/  FMUL R4, R78, R4 ;  /* 0x000000044e047220 */ /* 0x000fe20000400000 */
[----:B------:R-:W-:Y:S01]  /*9b10*/  LOP3.LUT R100, R104, 0xffff0000, RZ, 0xc0, !PT ;  /* 0xffff000068647812 */ /* 0x000fe200078ec0ff */
[----:B------:R-:W-:Y:S01]  /*9b20*/  FMUL R5, R78, R5 ;  /* 0x000000054e057220 */ /* 0x000fe20000400000 */
[----:B------:R-:W-:Y:S01]  /*9b30*/  SHF.L.U32 R99, R105, 0x10, RZ ;  /* 0x0000001069637819 */ /* 0x000fe200000006ff */
[----:B------:R-:W-:Y:S01]  /*9b40*/  FFMA R4, R81, R82, R4 ;  /* 0x0000005251047223 */ /* 0x000fe20000000004 */
[----:B------:R-:W-:Y:S01]  /*9b50*/  LOP3.LUT R102, R105, 0xffff0000, RZ, 0xc0, !PT ;  /* 0xffff000069667812 */ /* 0x000fe200078ec0ff */
[----:B------:R-:W-:Y:S01]  /*9b60*/  FFMA R5, R81, R84, R5 ;  /* 0x0000005451057223 */ /* 0x000fe20000000005 */
[----:B------:R-:W-:Y:S01]  /*9b70*/  SHF.L.U32 R101, R106, 0x10, RZ ;  /* 0x000000106a657819 */ /* 0x000fe200000006ff */
[----:B------:R-:W-:Y:S01]  /*9b80*/  FMUL R6, R78, R6 ;  /* 0x000000064e067220 */ /* 0x000fe20000400000 */
[----:B------:R-:W-:Y:S01]  /*9b90*/  LOP3.LUT R104, R106, 0xffff0000, RZ, 0xc0, !PT ;  /* 0xffff00006a687812 */ /* 0x000fe200078ec0ff */
[C---:B------:R-:W-:Y:S01]  /*9ba0*/  FMUL R7, R78.reuse, R7 ;  /* 0x000000074e077220 */ /* 0x040fe20000400000 */
[----:B------:R-:W-:Y:S01]  /*9bb0*/  F2FP.BF16.F32.PACK_AB R4, R5, R4 ;  /* 0x000000040504723e */ /* 0x000fe200000010ff */
[----:B------:R-:W-:Y:S01]  /*9bc0*/  FFMA R6, R81, R83, R6 ;  /* 0x0000005351067223 */ /* 0x000fe20000000006 */
[----:B------:R-:W-:Y:S01]  /*9bd0*/  SHF.L.U32 R103, R107, 0x10, RZ ;  /* 0x000000106b677819 */ /* 0x000fe200000006ff */
[----:B------:R-:W-:Y:S01]  /*9be0*/  FFMA R7, R81, R86, R7 ;  /* 0x0000005651077223 */ /* 0x000fe20000000007 */
[----:B------:R-:W-:Y:S01]  /*9bf0*/  LOP3.LUT R106, R107, 0xffff0000, RZ, 0xc0, !PT ;  /* 0xffff00006b6a7812 */ /* 0x000fe200078ec0ff */
[----:B------:R-:W-:Y:S01]  /*9c00*/  FMUL R8, R78, R8 ;  /* 0x000000084e087220 */ /* 0x000fe20000400000 */
[----:B------:R-:W-:Y:S01]  /*9c10*/  SHF.L.U32 R105, R112, 0x10, RZ ;  /* 0x0000001070697819 */ /* 0x000fe200000006ff */
[----:B------:R-:W-:Y:S01]  /*9c20*/  FMUL R9, R78, R9 ;  /* 0x000000094e097220 */ /* 0x000fe20000400000 */
[----:B------:R-:W-:Y:S01]  /*9c30*/  F2FP.BF16.F32.PACK_AB R5, R7, R6 ;  /* 0x000000060705723e */ /* 0x000fe200000010ff */
[C---:B------:R-:W-:Y:S01]  /*9c40*/  FFMA R8, R81.reuse, R85, R8 ;  /* 0x0000005551087223 */ /* 0x040fe20000000008 */
[----:B------:R-:W-:Y:S01]  /*9c50*/  LOP3.LUT R108, R112, 0xffff0000, RZ, 0xc0, !PT ;  /* 0xffff0000706c7812 */ /* 0x000fe200078ec0ff */
[----:B------:R-:W-:Y:S01]  /*9c60*/  FFMA R9, R81, R88, R9 ;  /* 0x0000005851097223 */ /* 0x000fe20000000009 */
[C---:B------:R-:W-:Y:S01]  /*9c70*/  SHF.L.U32 R107, R113.reuse, 0x10, RZ ;  /* 0x00000010716b7819 */ /* 0x040fe200000006ff */
[C---:B------:R-:W-:Y:S01]  /*9c80*/  FMUL R10, R78.reuse, R10 ;  /* 0x0000000a4e0a7220 */ /* 0x040fe20000400000 */
[----:B------:R-:W-:Y:S01]  /*9c90*/  LOP3.LUT R110, R113, 0xffff0000, RZ, 0xc0, !PT ;  /* 0xffff0000716e7812 */ /* 0x000fe200078ec0ff */
[----:B------:R-:W-:Y:S01]  /*9ca0*/  FMUL R11, R78, R11 ;  /* 0x0000000b4e0b7220 */ /* 0x000fe20000400000 */
[----:B------:R-:W-:Y:S01]  /*9cb0*/  F2FP.BF16.F32.PACK_AB R6, R9, R8 ;  /* 0x000000080906723e */ /* 0x000fe200000010ff */
[C---:B------:R-:W-:Y:S01]  /*9cc0*/  FFMA R10, R81.reuse, R87, R10 ;  /* 0x00000057510a7223 */ /* 0x040fe2000000000a */
[C---:B------:R-:W-:Y:S01]  /*9cd0*/  SHF.L.U32 R109, R114.reuse, 0x10, RZ ;  /* 0x00000010726d7819 */ /* 0x040fe200000006ff */
[----:B------:R-:W-:Y:S01]  /*9ce0*/  FFMA R11, R81, R90, R11 ;  /* 0x0000005a510b7223 */ /* 0x000fe2000000000b */
[----:B------:R-:W-:Y:S01]  /*9cf0*/  LOP3.LUT R112, R114, 0xffff0000, RZ, 0xc0, !PT ;  /* 0xffff000072707812 */ /* 0x000fe200078ec0ff */
[C---:B------:R-:W-:Y:S01]  /*9d00*/  FMUL R0, R78.reuse, R12 ;  /* 0x0000000c4e007220 */ /* 0x040fe20000400000 */
[----:B------:R-:W-:Y:S01]  /*9d10*/  SHF.L.U32 R111, R115, 0x10, RZ ;  /* 0x00000010736f7819 */ /* 0x000fe200000006ff */
[C---:B------:R-:W-:Y:S01]  /*9d20*/  FMUL R2, R78.reuse, R13 ;  /* 0x0000000d4e027220 */ /* 0x040fe20000400000 */
[----:B------:R-:W-:Y:S01]  /*9d30*/  F2FP.BF16.F32.PACK_AB R7, R11, R10 ;  /* 0x0000000a0b07723e */ /* 0x000fe200000010ff */
[C---:B------:R-:W-:Y:S01]  /*9d40*/  FMUL R3, R78.reuse, R14 ;  /* 0x0000000e4e037220 */ /* 0x040fe20000400000 */
[----:B------:R-:W-:Y:S01]  /*9d50*/  LOP3.LUT R114, R115, 0xffff0000, RZ, 0xc0, !PT ;  /* 0xffff000073727812 */ /* 0x000fe200078ec0ff */
[----:B------:R-:W-:Y:S01]  /*9d60*/  FMUL R15, R78, R15 ;  /* 0x0000000f4e0f7220 */ /* 0x000fe20000400000 */
[C---:B------:R-:W-:Y:S01]  /*9d70*/  SHF.L.U32 R113, R120.reuse, 0x10, RZ ;  /* 0x0000001078717819 */ /* 0x040fe200000006ff */
[----:B------:R-:W-:Y:S01]  /*9d80*/  FFMA R0, R81, R89, R0 ;  /* 0x0000005951007223 */ /* 0x000fe20000000000 */
[----:B------:R-:W-:Y:S01]  /*9d90*/  LOP3.LUT R116, R120, 0xffff0000, RZ, 0xc0, !PT ;  /* 0xffff000078747812 */ /* 0x000fe200078ec0ff */
[C---:B------:R-:W-:Y:S01]  /*9da0*/  FMUL R12, R78.reuse, R16 ;  /* 0x000000104e0c7220 */ /* 0x040fe20000400000 */
[----:B------:R-:W-:Y:S01]  /*9db0*/  SHF.L.U32 R115, R121, 0x10, RZ ;  /* 0x0000001079737819 */ /* 0x000fe200000006ff */
[----:B------:R-:W-:Y:S01]  /*9dc0*/  FFMA R2, R81, R91, R2 ;  /* 0x0000005b51027223 */ /* 0x000fe20000000002 */
[----:B------:R-:W-:Y:S01]  /*9dd0*/  LOP3.LUT R118, R121, 0xffff0000, RZ, 0xc0, !PT ;  /* 0xffff000079767812 */ /* 0x000fe200078ec0ff */
[----:B------:R-:W-:Y:S01]  /*9de0*/  FMUL R13, R78, R17 ;  /* 0x000000114e0d7220 */ /* 0x000fe20000400000 */
[----:B------:R-:W-:Y:S01]  /*9df0*/  SHF.L.U32 R117, R122, 0x10, RZ ;  /* 0x000000107a757819 */ /* 0x000fe200000006ff */
[C---:B------:R-:W-:Y:S01]  /*9e00*/  FFMA R3, R81.reuse, R92, R3 ;  /* 0x0000005c51037223 */ /* 0x040fe20000000003 */
[----:B------:R-:W-:Y:S01]  /*9e10*/  F2FP.BF16.F32.PACK_AB R8, R2, R0 ;  /* 0x000000000208723e */ /* 0x000fe200000010ff */
[----:B------:R-:W-:Y:S01]  /*9e20*/  FMUL R14, R78, R18 ;  /* 0x000000124e0e7220 */ /* 0x000fe20000400000 */
[----:B------:R-:W-:Y:S01]  /*9e30*/  LOP3.LUT R120, R122, 0xffff0000, RZ, 0xc0, !PT ;  /* 0xffff00007a787812 */ /* 0x000fe200078ec0ff */
[----:B------:R-:W-:Y:S01]  /*9e40*/  FFMA R15, R81, R94, R15 ;  /* 0x0000005e510f7223 */ /* 0x000fe2000000000f */
[C---:B------:R-:W-:Y:S01]  /*9e50*/  SHF.L.U32 R119, R123.reuse, 0x10, RZ ;  /* 0x000000107b777819 */ /* 0x040fe200000006ff */
[C---:B------:R-:W-:Y:S01]  /*9e60*/  FMUL R19, R78.reuse, R19 ;  /* 0x000000134e137220 */ /* 0x040fe20000400000 */
[----:B------:R-:W-:Y:S01]  /*9e70*/  LOP3.LUT R122, R123, 0xffff0000, RZ, 0xc0, !PT ;  /* 0xffff00007b7a7812 */ /* 0x000fe200078ec0ff */
[----:B------:R-:W-:Y:S01]  /*9e80*/  FFMA R12, R81, R93, R12 ;  /* 0x0000005d510c7223 */ /* 0x000fe2000000000c */
[----:B------:R-:W-:Y:S01]  /*9e90*/  F2FP.BF16.F32.PACK_AB R9, R15, R3 ;  /* 0x000000030f09723e */ /* 0x000fe200000010ff */
[----:B------:R-:W-:Y:S01]  /*9ea0*/  FMUL R16, R78, R20 ;  /* 0x000000144e107220 */ /* 0x000fe20000400000 */
[C---:B------:R-:W-:Y:S01]  /*9eb0*/  SHF.L.U32 R121, R128.reuse, 0x10, RZ ;  /* 0x0000001080797819 */ /* 0x040fe200000006ff */
[----:B------:R1:W-:Y:S01]  /*9ec0*/  STS.128 [R182+UR48+0xc400], R4 ;  /* 0x00c40004b6007988 */ /* 0x0003e20008000c30 */
[C---:B------:R-:W-:Y:S01]  /*9ed0*/  FFMA R13, R81.reuse, R96, R13 ;  /* 0x00000060510d7223 */ /* 0x040fe2000000000d */
[----:B------:R-:W-:Y:S01]  /*9ee0*/  LOP3.LUT R124, R128, 0xffff0000, RZ, 0xc0, !PT ;  /* 0xffff0000807c7812 */ /* 0x000fe200078ec0ff */
[C---:B------:R-:W-:Y:S01]  /*9ef0*/  FFMA R14, R81.reuse, R95, R14 ;  /* 0x0000005f510e7223 */ /* 0x040fe2000000000e */
[----:B------:R-:W-:Y:S01]  /*9f00*/  FFMA R19, R81, R98, R19 ;  /* 0x0000006251137223 */ /* 0x000fe20000000013 */
[----:B------:R-:W-:Y:S01]  /*9f10*/  SHF.L.U32 R123, R129, 0x10, RZ ;  /* 0x00000010817b7819 */ /* 0x000fe200000006ff */
[----:B------:R-:W-:Y:S01]  /*9f20*/  FFMA R16, R81, R97, R16 ;  /* 0x0000006151107223 */ /* 0x000fe20000000010 */
[----:B------:R-:W-:Y:S01]  /*9f30*/  F2FP.BF16.F32.PACK_AB R10, R13, R12 ;  /* 0x0000000c0d0a723e */ /* 0x000fe200000010ff */
[C---:B------:R-:W-:Y:S01]  /*9f40*/  FMUL R17, R78.reuse, R21 ;  /* 0x000000154e117220 */ /* 0x040fe20000400000 */
[----:B------:R-:W-:Y:S01]  /*9f50*/  F2FP.BF16.F32.PACK_AB R11, R19, R14 ;  /* 0x0000000e130b723e */ /* 0x000fe200000010ff */
[C---:B------:R-:W-:Y:S01]  /*9f60*/  FMUL R18, R78.reuse, R22 ;  /* 0x000000164e127220 */ /* 0x040fe20000400000 */
[C---:B------:R-:W-:Y:S01]  /*9f70*/  FMUL R23, R78.reuse, R23 ;  /* 0x000000174e177220 */ /* 0x040fe20000400000 */
[----:B------:R-:W-:Y:S01]  /*9f80*/  FFMA R17, R81, R100, R17 ;  /* 0x0000006451117223 */ /* 0x000fe20000000011 */
[C---:B------:R-:W-:Y:S01]  /*9f90*/  FMUL R20, R78.reuse, R24 ;  /* 0x000000184e147220 */ /* 0x040fe20000400000 */
[----:B------:R-:W-:Y:S01]  /*9fa0*/  LOP3.LUT R126, R129, 0xffff0000, RZ, 0xc0, !PT ;  /* 0xffff0000817e7812 */ /* 0x000fe200078ec0ff */
[----:B------:R1:W-:Y:S01]  /*9fb0*/  STS.128 [R181+0xc400], R8 ;  /* 0x00c40008b5007388 */ /* 0x0003e20000000c00 */
[----:B------:R-:W-:Y:S01]  /*9fc0*/  FFMA R18, R81, R99, R18 ;  /* 0x0000006351127223 */ /* 0x000fe20000000012 */
[----:B------:R-:W-:Y:S01]  /*9fd0*/  F2FP.BF16.F32.PACK_AB R16, R17, R16 ;  /* 0x000000101110723e */ /* 0x000fe200000010ff */
[C---:B------:R-:W-:Y:S01]  /*9fe0*/  FFMA R23, R81.reuse, R102, R23 ;  /* 0x0000006651177223 */ /* 0x040fe20000000017 */
[----:B------:R-:W-:Y:S01]  /*9ff0*/  FFMA R20, R81, R101, R20 ;  /* 0x0000006551147223 */ /* 0x000fe20000000014 */
[----:B------:R-:W-:Y:S01]  /*a000*/  FMUL R21, R78, R25 ;  /* 0x000000194e157220 */ /* 0x000fe20000400000 */
[----:B------:R-:W-:Y:S01]  /*a010*/  SHF.L.U32 R125, R130, 0x10, RZ ;  /* 0x00000010827d7819 */ /* 0x000fe200000006ff */
[C---:B------:R-:W-:Y:S01]  /*a020*/  FMUL R22, R78.reuse, R26 ;  /* 0x0000001a4e167220 */ /* 0x040fe20000400000 */
[----:B------:R-:W-:Y:S01]  /*a030*/  F2FP.BF16.F32.PACK_AB R17, R23, R18 ;  /* 0x000000121711723e */ /* 0x000fe200000010ff */
[C---:B------:R-:W-:Y:S01]  /*a040*/  FFMA R21, R81.reuse, R104, R21 ;  /* 0x0000006851157223 */ /* 0x040fe20000000015 */
[----:B------:R-:W-:Y:S01]  /*a050*/  FMUL R27, R78, R27 ;  /* 0x0000001b4e1b7220 */ /* 0x000fe20000400000 */
[----:B------:R-:W-:Y:S01]  /*a060*/  FFMA R22, R81, R103, R22 ;  /* 0x0000006751167223 */ /* 0x000fe20000000016 */
[----:B------:R-:W-:Y:S01]  /*a070*/  LOP3.LUT R128, R130, 0xffff0000, RZ, 0xc0, !PT ;  /* 0xffff000082807812 */ /* 0x000fe200078ec0ff */
[C---:B------:R-:W-:Y:S01]  /*a080*/  FMUL R24, R78.reuse, R28 ;  /* 0x0000001c4e187220 */ /* 0x040fe20000400000 */
[----:B------:R-:W-:Y:S01]  /*a090*/  F2FP.BF16.F32.PACK_AB R18, R21, R20 ;  /* 0x000000141512723e */ /* 0x000fe200000010ff */
[C---:B------:R-:W-:Y:S01]  /*a0a0*/  FFMA R27, R81.reuse, R106, R27 ;  /* 0x0000006a511b7223 */ /* 0x040fe2000000001b */
[C---:B------:R-:W-:Y:S01]  /*a0b0*/  FMUL R25, R78.reuse, R29 ;  /* 0x0000001d4e197220 */ /* 0x040fe20000400000 */
[----:B------:R-:W-:Y:S01]  /*a0c0*/  FFMA R24, R81, R105, R24 ;  /* 0x0000006951187223 */ /* 0x000fe20000000018 */
[----:B------:R-:W-:Y:S01]  /*a0d0*/  SHF.L.U32 R127, R131, 0x10, RZ ;  /* 0x00000010837f7819 */ /* 0x000fe200000006ff */
[C---:B------:R-:W-:Y:S01]  /*a0e0*/  FMUL R26, R78.reuse, R30 ;  /* 0x0000001e4e1a7220 */ /* 0x040fe20000400000 */
[----:B------:R-:W-:Y:S01]  /*a0f0*/  F2FP.BF16.F32.PACK_AB R19, R27, R22 ;  /* 0x000000161b13723e */ /* 0x000fe200000010ff */
[C---:B------:R-:W-:Y:S01]  /*a100*/  FFMA R25, R81.reuse, R108, R25 ;  /* 0x0000006c51197223 */ /* 0x040fe20000000019 */
[C---:B------:R-:W-:Y:S01]  /*a110*/  FMUL R31, R78.reuse, R31 ;  /* 0x0000001f4e1f7220 */ /* 0x040fe20000400000 */
[----:B------:R-:W-:Y:S01]  /*a120*/  FFMA R26, R81, R107, R26 ;  /* 0x0000006b511a7223 */ /* 0x000fe2000000001a */
[----:B------:R-:W-:Y:S01]  /*a130*/  LOP3.LUT R130, R131, 0xffff0000, RZ, 0xc0, !PT ;  /* 0xffff000083827812 */ /* 0x000fe200078ec0ff */
[----:B------:R1:W-:Y:S01]  /*a140*/  STS.128 [R180+0xc400], R16 ;  /* 0x00c40010b4007388 */ /* 0x0003e20000000c00 */
[----:B------:R-:W-:Y:S01]  /*a150*/  F2FP.BF16.F32.PACK_AB R24, R25, R24 ;  /* 0x000000181918723e */ /* 0x000fe200000010ff */
[C---:B------:R-:W-:Y:S01]  /*a160*/  FFMA R31, R81.reuse, R110, R31 ;  /* 0x0000006e511f7223 */ /* 0x040fe2000000001f */
[C---:B------:R-:W-:Y:S01]  /*a170*/  FMUL R28, R78.reuse, R32 ;  /* 0x000000204e1c7220 */ /* 0x040fe20000400000 */
[C---:B------:R-:W-:Y:S01]  /*a180*/  FMUL R29, R78.reuse, R33 ;  /* 0x000000214e1d7220 */ /* 0x040fe20000400000 */
[----:B------:R-:W-:Y:S01]  /*a190*/  FMUL R30, R78, R34 ;  /* 0x000000224e1e7220 */ /* 0x000fe20000400000 */
[----:B------:R-:W-:Y:S01]  /*a1a0*/  SHF.L.U32 R129, R136, 0x10, RZ ;  /* 0x0000001088817819 */ /* 0x000fe200000006ff */
[----:B------:R-:W-:Y:S01]  /*a1b0*/  FFMA R28, R81, R109, R28 ;  /* 0x0000006d511c7223 */ /* 0x000fe2000000001c */
[----:B------:R-:W-:Y:S01]  /*a1c0*/  F2FP.BF16.F32.PACK_AB R25, R31, R26 ;  /* 0x0000001a1f19723e */ /* 0x000fe200000010ff */
[C---:B------:R-:W-:Y:S01]  /*a1d0*/  FFMA R29, R81.reuse, R112, R29 ;  /* 0x00000070511d7223 */ /* 0x040fe2000000001d */
[----:B------:R-:W-:Y:S01]  /*a1e0*/  FFMA R30, R81, R111, R30 ;  /* 0x0000006f511e7223 */ /* 0x000fe2000000001e */
[----:B------:R-:W-:Y:S01]  /*a1f0*/  FMUL R35, R78, R35 ;  /* 0x000000234e237220 */ /* 0x000fe20000400000 */
        /* <DEDUP_REMOVED lines=34> */
[----:B------:R-:W-:Y:S01]  /*a420*/  FFMA R41, R81, R124, R41 ;  /* 0x0000007c51297223 */ /* 0x000fe20000000029 */
[C---:B------:R-:W-:Y:S01]  /*a430*/  FMUL R47, R78.reuse, R47 ;  /* 0x0000002f4e2f7220 */ /* 0x040fe20000400000 */
[C---:B------:R-:W-:Y:S01]  /*a440*/  FMUL R44, R78.reuse, R48 ;  /* 0x000000304e2c7220 */ /* 0x040fe20000400000 */
[----:B------:R-:W-:Y:S01]  /*a450*/  FMUL R45, R78, R49 ;  /* 0x000000314e2d7220 */ /* 0x000fe20000400000 */
[----:B------:R1:W-:Y:S01]  /*a460*/  STS.128 [R177+0xc400], R32 ;  /* 0x00c40020b1007388 */ /* 0x0003e20000000c00 */
[----:B------:R-:W-:Y:S01]  /*a470*/  LOP3.LUT R138, R139, 0xffff0000, RZ, 0xc0, !PT ;  /* 0xffff00008b8a7812 */ /* 0x000fe200078ec0ff */
[----:B------:R-:W-:Y:S01]  /*a480*/  FFMA R42, R81, R123, R42 ;  /* 0x0000007b512a7223 */ /* 0x000fe2000000002a */
[----:B------:R-:W-:Y:S01]  /*a490*/  F2FP.BF16.F32.PACK_AB R40, R41, R40 ;  /* 0x000000282928723e */ /* 0x000fe200000010ff */
[C---:B------:R-:W-:Y:S01]  /*a4a0*/  FFMA R47, R81.reuse, R126, R47 ;  /* 0x0000007e512f7223 */ /* 0x040fe2000000002f */
[C---:B------:R-:W-:Y:S01]  /*a4b0*/  FFMA R44, R81.reuse, R125, R44 ;  /* 0x0000007d512c7223 */ /* 0x040fe2000000002c */
[----:B------:R-:W-:Y:S01]  /*a4c0*/  SHF.L.U32 R137, R144, 0x10, RZ ;  /* 0x0000001090897819 */ /* 0x000fe200000006ff */
[C---:B------:R-:W-:Y:S01]  /*a4d0*/  FFMA R45, R81.reuse, R128, R45 ;  /* 0x00000080512d7223 */ /* 0x040fe2000000002d */
[C---:B------:R-:W-:Y:S01]  /*a4e0*/  FMUL R46, R78.reuse, R50 ;  /* 0x000000324e2e7220 */ /* 0x040fe20000400000 */
[C---:B------:R-:W-:Y:S01]  /*a4f0*/  FMUL R51, R78.reuse, R51 ;  /* 0x000000334e337220 */ /* 0x040fe20000400000 */
[C---:B------:R-:W-:Y:S01]  /*a500*/  FMUL R48, R78.reuse, R52 ;  /* 0x000000344e307220 */ /* 0x040fe20000400000 */
[C---:B------:R-:W-:Y:S01]  /*a510*/  FMUL R49, R78.reuse, R53 ;  /* 0x000000354e317220 */ /* 0x040fe20000400000 */
[C---:B------:R-:W-:Y:S01]  /*a520*/  FFMA R46, R81.reuse, R127, R46 ;  /* 0x0000007f512e7223 */ /* 0x040fe2000000002e */
[C---:B------:R-:W-:Y:S01]  /*a530*/  FMUL R50, R78.reuse, R54 ;  /* 0x000000364e327220 */ /* 0x040fe20000400000 */
[C---:B------:R-:W-:Y:S01]  /*a540*/  FFMA R51, R81.reuse, R130, R51 ;  /* 0x0000008251337223 */ /* 0x040fe20000000033 */
[C---:B------:R-:W-:Y:S01]  /*a550*/  FMUL R55, R78.reuse, R55 ;  /* 0x000000374e377220 */ /* 0x040fe20000400000 */
[C---:B------:R-:W-:Y:S01]  /*a560*/  FFMA R48, R81.reuse, R129, R48 ;  /* 0x0000008151307223 */ /* 0x040fe20000000030 */
[C---:B------:R-:W-:Y:S01]  /*a570*/  FMUL R52, R78.reuse, R56 ;  /* 0x000000384e347220 */ /* 0x040fe20000400000 */
[C---:B------:R-:W-:Y:S01]  /*a580*/  FFMA R49, R81.reuse, R132, R49 ;  /* 0x0000008451317223 */ /* 0x040fe20000000031 */
[C---:B------:R-:W-:Y:S01]  /*a590*/  FMUL R53, R78.reuse, R57 ;  /* 0x000000394e357220 */ /* 0x040fe20000400000 */
[----:B------:R-:W-:Y:S01]  /*a5a0*/  FFMA R50, R81, R131, R50 ;  /* 0x0000008351327223 */ /* 0x000fe20000000032 */
[C---:B------:R-:W-:Y:S01]  /*a5b0*/  FMUL R54, R78.reuse, R58 ;  /* 0x0000003a4e367220 */ /* 0x040fe20000400000 */
[----:B------:R-:W-:Y:S01]  /*a5c0*/  F2FP.BF16.F32.PACK_AB R41, R47, R42 ;  /* 0x0000002a2f29723e */ /* 0x000fe200000010ff */
[----:B------:R-:W-:Y:S01]  /*a5d0*/  FFMA R55, R81, R134, R55 ;  /* 0x0000008651377223 */ /* 0x000fe20000000037 */
[C---:B------:R-:W-:Y:S01]  /*a5e0*/  FMUL R59, R78.reuse, R59 ;  /* 0x0000003b4e3b7220 */ /* 0x040fe20000400000 */
[----:B------:R-:W-:Y:S01]  /*a5f0*/  F2FP.BF16.F32.PACK_AB R42, R45, R44 ;  /* 0x0000002c2d2a723e */ /* 0x000fe200000010ff */
[----:B------:R-:W-:Y:S01]  /*a600*/  FFMA R52, R81, R133, R52 ;  /* 0x0000008551347223 */ /* 0x000fe20000000034 */
[----:B------:R-:W-:Y:S01]  /*a610*/  F2FP.BF16.F32.PACK_AB R43, R51, R46 ;  /* 0x0000002e332b723e */ /* 0x000fe200000010ff */
[----:B------:R-:W-:Y:S01]  /*a620*/  FMUL R56, R78, R60 ;  /* 0x0000003c4e387220 */ /* 0x000fe20000400000 */
[----:B------:R-:W-:Y:S01]  /*a630*/  LOP3.LUT R140, R144, 0xffff0000, RZ, 0xc0, !PT ;  /* 0xffff0000908c7812 */ /* 0x000fe200078ec0ff */
[----:B------:R-:W-:Y:S01]  /*a640*/  FFMA R53, R81, R136, R53 ;  /* 0x0000008851357223 */ /* 0x000fe20000000035 */
[----:B------:R-:W-:Y:S01]  /*a650*/  SHF.L.U32 R139, R145, 0x10, RZ ;  /* 0x00000010918b7819 */ /* 0x000fe200000006ff */
[----:B------:R1:W-:Y:S01]  /*a660*/  STS.128 [R176+0xc400], R40 ;  /* 0x00c40028b0007388 */ /* 0x0003e20000000c00 */
[C---:B------:R-:W-:Y:S01]  /*a670*/  FMUL R57, R78.reuse, R61 ;  /* 0x0000003d4e397220 */ /* 0x040fe20000400000 */
[----:B------:R-:W-:Y:S01]  /*a680*/  FFMA R54, R81, R135, R54 ;  /* 0x0000008751367223 */ /* 0x000fe20000000036 */
[----:B------:R-:W-:Y:S01]  /*a690*/  LOP3.LUT R142, R145, 0xffff0000, RZ, 0xc0, !PT ;  /* 0xffff0000918e7812 */ /* 0x000fe200078ec0ff */
[----:B------:R-:W-:Y:S01]  /*a6a0*/  FMUL R58, R78, R62 ;  /* 0x0000003e4e3a7220 */ /* 0x000fe20000400000 */
[C---:B------:R-:W-:Y:S01]  /*a6b0*/  FFMA R59, R81.reuse, R138, R59 ;  /* 0x0000008a513b7223 */ /* 0x040fe2000000003b */
[----:B------:R-:W-:Y:S01]  /*a6c0*/  SHF.L.U32 R141, R146, 0x10, RZ ;  /* 0x00000010928d7819 */ /* 0x000fe200000006ff */
[----:B------:R-:W-:Y:S01]  /*a6d0*/  FMUL R63, R78, R63 ;  /* 0x0000003f4e3f7220 */ /* 0x000fe20000400000 */
        /* <DEDUP_REMOVED lines=9> */
[C---:B------:R-:W-:Y:S01]  /*a770*/  FMUL R62, R78.reuse, R66 ;  /* 0x000000424e3e7220 */ /* 0x040fe20000400000 */
[----:B------:R-:W-:Y:S01]  /*a780*/  F2FP.BF16.F32.PACK_AB R49, R55, R50 ;  /* 0x000000323731723e */ /* 0x000fe200000010ff */
[----:B------:R-:W-:Y:S01]  /*a790*/  FFMA R63, R81, R142, R63 ;  /* 0x0000008e513f7223 */ /* 0x000fe2000000003f */
[----:B------:R-:W-:Y:S01]  /*a7a0*/  FMUL R67, R78, R67 ;  /* 0x000000434e437220 */ /* 0x000fe20000400000 */
[----:B------:R-:W-:Y:S01]  /*a7b0*/  F2FP.BF16.F32.PACK_AB R50, R53, R52 ;  /* 0x000000343532723e */ /* 0x000fe200000010ff */
[----:B------:R-:W-:Y:S01]  /*a7c0*/  FFMA R60, R81, R141, R60 ;  /* 0x0000008d513c7223 */ /* 0x000fe2000000003c */
[----:B------:R-:W-:Y:S01]  /*a7d0*/  F2FP.BF16.F32.PACK_AB R51, R59, R54 ;  /* 0x000000363b33723e */ /* 0x000fe200000010ff */
[C---:B------:R-:W-:Y:S01]  /*a7e0*/  FFMA R61, R81.reuse, R144, R61 ;  /* 0x00000090513d7223 */ /* 0x040fe2000000003d */
[C---:B------:R-:W-:Y:S01]  /*a7f0*/  FFMA R62, R81.reuse, R143, R62 ;  /* 0x0000008f513e7223 */ /* 0x040fe2000000003e */
[----:B------:R-:W-:Y:S01]  /*a800*/  FFMA R67, R81, R146, R67 ;  /* 0x0000009251437223 */ /* 0x000fe20000000043 */
[----:B------:R-:W-:Y:S01]  /*a810*/  F2FP.BF16.F32.PACK_AB R56, R57, R56 ;  /* 0x000000383938723e */ /* 0x000fe200000010ff */
[----:B------:R1:W-:Y:S01]  /*a820*/  STS.128 [R175+0xc400], R48 ;  /* 0x00c40030af007388 */ /* 0x0003e20000000c00 */
[----:B------:R-:W-:Y:S02]  /*a830*/  F2FP.BF16.F32.PACK_AB R57, R63, R58 ;  /* 0x0000003a3f39723e */ /* 0x000fe400000010ff */
        /* <DEDUP_REMOVED lines=20> */
.L_x_124:
[----:B------:R-:W-:Y:S05]  /*a980*/  BSYNC.RECONVERGENT B0 ;  /* 0x0000000000007941 */ /* 0x000fea0003800200 */
.L_x_123:
[----:B------:R-:W-:Y:S01]  /*a990*/  BAR.SYNC.DEFER_BLOCKING 0x1, 0x80 ;  /* 0x0042000000007b1d */ /* 0x000fe20000010000 */
[----:B------:R-:W-:Y:S01]  /*a9a0*/  UISETP.NE.AND UP0, UPT, UR49, -0x4, UPT ;  /* 0xfffffffc3100788c */ /* 0x000fe2000bf05270 */
[----:B------:R-:W-:Y:S08]  /*a9b0*/  IADD3 R76, PT, PT, R76, 0x1, RZ ;  /* 0x000000014c4c7810 */ /* 0x000ff00007ffe0ff */
[----:B------:R-:W-:Y:S05]  /*a9c0*/  BRA.U !UP0, `(.L_x_125) ;  /* 0x0000000108287547 */ /* 0x000fea000b800000 */
[----:B------:R-:W-:Y:S01]  /*a9d0*/  ISETP.NE.AND P0, PT, R179, RZ, PT ;  /* 0x000000ffb300720c */ /* 0x000fe20003f05270 */
[----:B------:R-:W-:Y:S01]  /*a9e0*/  IMAD.U32 R3, RZ, RZ, UR51 ;  /* 0x00000033ff037e24 */ /* 0x000fe2000f8e00ff */
[----:B------:R-:W-:Y:S01]  /*a9f0*/  UIADD3 UR51, UPT, UPT, UR51, 0x1, URZ ;  /* 0x0000000133337890 */ /* 0x000fe2000fffe0ff */
[----:B------:R-:W-:Y:S03]  /*aa00*/  IMAD.U32 R0, RZ, RZ, UR37 ;  /* 0x00000025ff007e24 */ /* 0x000fe6000f8e00ff */
[----:B------:R-:W-:Y:S04]  /*aa10*/  UISETP.NE.AND UP0, UPT, UR51, 0x4, UPT ;  /* 0x000000043300788c */ /* 0x000fe8000bf05270 */
[----:B------:R-:W-:Y:S03]  /*aa20*/  USEL UR51, UR51, URZ, UP0 ;  /* 0x000000ff33337287 */ /* 0x000fe60008000000 */
[----:B------:R-:W-:Y:S05]  /*aa30*/  @P0 LEA R3, R3, UR48, 0x3 ;  /* 0x0000003003030c11 */ /* 0x000fea000f8e18ff */
[----:B------:R-:W-:Y:S05]  /*aa40*/  @P0 VIADD R3, R3, 0x80 ;  /* 0x0000008003030836 */ /* 0x000fea0000000000 */
[----:B------:R-:W-:Y:S04]  /*aa50*/  @P0 PRMT R0, R0, 0x654, R3 ;  /* 0x0000065400000816 */ /* 0x000fe80000000003 */
[----:B------:R2:W-:Y:S03]  /*aa60*/  @P0 SYNCS.ARRIVE.TRANS64.RED.A1T0 RZ, [R0+URZ], RZ ;  /* 0x000000ff00ff09a7 */ /* 0x0005e600081004ff */
.L_x_125:
[----:B------:R-:W-:Y:S01]  /*aa70*/  ISETP.NE.AND P2, PT, R171, RZ, PT ;  /* 0x000000ffab00720c */ /* 0x000fe20003f45270 */
[----:B------:R-:W-:Y:S01]  /*aa80*/  UIADD3 UR49, UPT, UPT, UR49, 0x4, URZ ;  /* 0x0000000431317890 */ /* 0x000fe2000fffe0ff */
[----:B------:R-:W-:Y:S01]  /*aa90*/  ISETP.NE.AND P0, PT, R173, 0x2, PT ;  /* 0x00000002ad00780c */ /* 0x000fe20003f05270 */
[----:B------:R-:W-:Y:S01]  /*aaa0*/  IMAD.IADD R20, R75, 0x1, R154 ;  /* 0x000000014b147824 */ /* 0x000fe200078e029a */
[----:B------:R-:W-:Y:S01]  /*aab0*/  ISETP.NE.AND P1, PT, R76, 0x2, PT ;  /* 0x000000024c00780c */ /* 0x000fe20003f25270 */
[----:B------:R-:W-:Y:S01]  /*aac0*/  IMAD.IADD R21, R77, 0x1, R156 ;  /* 0x000000014d157824 */ /* 0x000fe200078e029c */
[----:B--2---:R-:W-:Y:S02]  /*aad0*/  SEL R0, RZ, 0x1, P0 ;  /* 0x00000001ff007807 */ /* 0x004fe40000000000 */
[----:B------:R-:W-:Y:S02]  /*aae0*/  SEL R3, RZ, 0x1, P1 ;  /* 0x00000001ff037807 */ /* 0x000fe40000800000 */
[----:B------:R-:W-:Y:S02]  /*aaf0*/  LOP3.LUT R165, R165, R0, RZ, 0x3c, !PT ;  /* 0x00000000a5a57212 */ /* 0x000fe400078e3cff */
[----:B------:R-:W-:Y:S02]  /*ab00*/  LOP3.LUT R166, R166, R3, RZ, 0x3c, !PT ;  /* 0x00000003a6a67212 */ /* 0x000fe400078e3cff */
[----:B------:R-:W-:Y:S02]  /*ab10*/  @P2 R2UR UR36, R164 ;  /* 0x00000000a42422ca */ /* 0x000fe400000e0000 */
[----:B------:R-:W-:Y:S02]  /*ab20*/  SEL R173, R173, RZ, P0 ;  /* 0x000000ffadad7207 */ /* 0x000fe40000000000 */
[----:B------:R-:W-:Y:S01]  /*ab30*/  SEL R76, R76, RZ, P1 ;  /* 0x000000ff4c4c7207 */ /* 0x000fe20000800000 */
[----:B------:R-:W-:Y:S10]  /*ab40*/  @P2 BRA `(.L_x_126) ;  /* 0xffffffa000242947 */ /* 0x000ff4000383ffff */
[----:B------:R-:W-:-:S09]  /*ab50*/  UISETP.NE.AND UP0, UPT, UR50, URZ, UPT ;  /* 0x000000ff3200728c */ /* 0x000fd2000bf05270 */
[----:B------:R-:W-:Y:S05]  /*ab60*/  BRA.U !UP0, `(.L_x_127) ;  /* 0x0000000108487547 */ /* 0x000fea000b800000 */
[----:B------:R-:W2:Y:S02]  /*ab70*/  LDCU.64 UR4, c[0x0][0x890] ;  /* 0x00011200ff0477ac */ /* 0x000ea40008000a00 */
[----:B--2---:R-:W-:-:S04]  /*ab80*/  UISETP.NE.U32.AND UP0, UPT, UR4, URZ, UPT ;  /* 0x000000ff0400728c */ /* 0x004fc8000bf05070 */
[----:B------:R-:W-:-:S09]  /*ab90*/  UISETP.NE.AND.EX UP0, UPT, UR5, URZ, UPT, UP0 ;  /* 0x000000ff0500728c */ /* 0x000fd2000bf05300 */
[----:B------:R-:W-:Y:S05]  /*aba0*/  BRA.U UP0, `(.L_x_128) ;  /* 0x00000001000c7547 */ /* 0x000fea000b800000 */
[----:B------:R-:W-:-:S13]  /*abb0*/  FSETP.NEU.AND P0, PT, R81, RZ, PT ;  /* 0x000000ff5100720b */ /* 0x000fda0003f0d000 */
[----:B------:R-:W-:Y:S05]  /*abc0*/  @!P0 EXIT ;  /* 0x000000000000894d */ /* 0x000fea0003800000 */
[----:B------:R-:W-:Y:S05]  /*abd0*/  BRA `(.L_x_127) ;  /* 0x00000000002c7947 */ /* 0x000fea0003800000 */
.L_x_128:
[----:B------:R-:W-:Y:S01]  /*abe0*/  ISETP.NE.AND P0, PT, R172, RZ, PT ;  /* 0x000000ffac00720c */ /* 0x000fe20003f05270 */
[----:B------:R-:W-:-:S12]  /*abf0*/  BSSY.RECONVERGENT B0, `(.L_x_127) ;  /* 0x0000009000007945 */ /* 0x000fd80003800200 */
[----:B------:R-:W-:Y:S05]  /*ac00*/  @P0 BRA `(.L_x_129) ;  /* 0x0000000000140947 */ /* 0x000fea0003800000 */
[----:B------:R-:W2:Y:S02]  /*ac10*/  LDCU.64 UR4, c[0x0][0x888] ;  /* 0x00011100ff0477ac */ /* 0x000ea40008000a00 */
[----:B--2---:R-:W-:-:S04]  /*ac20*/  ISETP.NE.U32.AND P0, PT, RZ, UR4, PT ;  /* 0x00000004ff007c0c */ /* 0x004fc8000bf05070 */
[----:B------:R-:W-:-:S13]  /*ac30*/  ISETP.NE.AND.EX P0, PT, RZ, UR5, PT, P0 ;  /* 0x00000005ff007c0c */ /* 0x000fda000bf05300 */
[----:B------:R-:W-:Y:S05]  /*ac40*/  @!P0 EXIT ;  /* 0x000000000000894d */ /* 0x000fea0003800000 */
[----:B------:R-:W-:Y:S05]  /*ac50*/  BRA `(.L_x_130) ;  /* 0x0000000000087947 */ /* 0x000fea0003800000 */
.L_x_129:
[----:B------:R-:W-:-:S13]  /*ac60*/  FSETP.NEU.AND P0, PT, R81, RZ, PT ;  /* 0x000000ff5100720b */ /* 0x000fda0003f0d000 */
[----:B------:R-:W-:Y:S05]  /*ac70*/  @!P0 EXIT ;  /* 0x000000000000894d */ /* 0x000fea0003800000 */
.L_x_130:
[----:B------:R-:W-:Y:S05]  /*ac80*/  BSYNC.RECONVERGENT B0 ;  /* 0x0000000000007941 */ /* 0x000fea0003800200 */
.L_x_127:
[----:B------:R-:W-:Y:S01]  /*ac90*/  ULEA UR4, UR51, UR48, 0x3 ;  /* 0x0000003033047291 */ /* 0x000fe2000f8e18ff */
[----:B------:R-:W-:-:S04]  /*aca0*/  DEPBAR.LE SB0, 0x0 ;  /* 0x000080000000791a */ /* 0x000fc80000000000 */
[----:B------:R-:W-:-:S04]  /*acb0*/  UIADD3 UR4, UPT, UPT, UR4, 0x80, URZ ;  /* 0x0000008004047890 */ /* 0x000fc8000fffe0ff */
[----:B------:R-:W-:-:S09]  /*acc0*/  UPRMT UR4, UR37, 0x654, UR4 ;  /* 0x0000065425047896 */ /* 0x000fd20008000004 */
[----:B------:R-:W-:Y:S01]  /*acd0*/  SYNCS.ARRIVE.TRANS64.RED.A1T0 RZ, [UR4], RZ ;  /* 0x000000ffffff79a7 */ /* 0x000fe20008100404 */
[----:B------:R-:W-:Y:S05]  /*ace0*/  EXIT ;  /* 0x000000000000794d */ /* 0x000fea0003800000 */
.L_x_19:
[----:B--2---:R2:W1:Y:S02]  /*acf0*/  SYNCS.PHASECHK.TRANS64.TRYWAIT P0, [R3+URZ+0x100], R2 ;  /* 0x00010002030075a7 */ /* 0x00446400080011ff */
[----:B-1----:R-:W-:Y:S05]  /*ad00*/  @!P0 NANOSLEEP.SYNCS 0x989680 ;  /* 0x009896800000895d */ /* 0x002fea0003900000 */
[----:B------:R-:W1:Y:S02]  /*ad10*/  @!P0 SYNCS.PHASECHK.TRANS64 P0, [R3+URZ+0x100], R2 ;  /* 0x00010002030085a7 */ /* 0x000e6400080010ff */
[----:B-1----:R-:W-:Y:S05]  /*ad20*/  @!P0 BRA `(.L_x_19) ;  /* 0xfffffffc00f08947 */ /* 0x002fea000383ffff */
[----:B------:R-:W-:Y:S05]  /*ad30*/  BRA `(.L_x_131) ;  /* 0xffffff68002c7947 */ /* 0x000fea000383ffff */
.L_x_22:
[----:B-1----:R-:W-:-:S07]  /*ad40*/  MOV R2, UR33 ;  /* 0x0000002100027c02 */ /* 0x002fce0008000f00 */
.L_x_132:
[----:B-1----:R1:W2:Y:S02]  /*ad50*/  SYNCS.PHASECHK.TRANS64.TRYWAIT P0, [R2+URZ+0x30], R5 ;  /* 0x00003005020075a7 */ /* 0x0022a400080011ff */
[----:B--2---:R-:W-:Y:S05]  /*ad60*/  @!P0 NANOSLEEP.SYNCS 0x989680 ;  /* 0x009896800000895d */ /* 0x004fea0003900000 */
[----:B------:R-:W2:Y:S02]  /*ad70*/  @!P0 SYNCS.PHASECHK.TRANS64 P0, [R2+URZ+0x30], R5 ;  /* 0x00003005020085a7 */ /* 0x000ea400080010ff */
[----:B--2---:R-:W-:Y:S05]  /*ad80*/  @!P0 BRA `(.L_x_132) ;  /* 0xfffffffc00f08947 */ /* 0x004fea000383ffff */
[----:B------:R-:W-:Y:S05]  /*ad90*/  BRA `(.L_x_21) ;  /* 0xffffff68007c7947 */ /* 0x000fea000383ffff */
.L_x_28:
[----:B-1----:R-:W-:-:S07]  /*ada0*/  MOV R2, UR17 ;  /* 0x0000001100027c02 */ /* 0x002fce0008000f00 */
.L_x_133:
[----:B-1----:R1:W2:Y:S02]  /*adb0*/  SYNCS.PHASECHK.TRANS64.TRYWAIT P0, [R2+URZ+0x30], R5 ;  /* 0x00003005020075a7 */ /* 0x0022a400080011ff */
[----:B--2---:R-:W-:Y:S05]  /*adc0*/  @!P0 NANOSLEEP.SYNCS 0x989680 ;  /* 0x009896800000895d */ /* 0x004fea0003900000 */
[----:B------:R-:W2:Y:S02]  /*add0*/  @!P0 SYNCS.PHASECHK.TRANS64 P0, [R2+URZ+0x30], R5 ;  /* 0x00003005020085a7 */ /* 0x000ea400080010ff */
[----:B--2---:R-:W-:Y:S05]  /*ade0*/  @!P0 BRA `(.L_x_133) ;  /* 0xfffffffc00f08947 */ /* 0x004fea000383ffff */
[----:B------:R-:W-:Y:S05]  /*adf0*/  BRA `(.L_x_27) ;  /* 0xffffff6c00247947 */ /* 0x000fea000383ffff */
.L_x_32:
[----:B-1----:R1:W2:Y:S02]  /*ae00*/  SYNCS.PHASECHK.TRANS64.TRYWAIT P0, [R2+URZ+0xb0], R3 ;  /* 0x0000b003020075a7 */ /* 0x0022a400080011ff */
[----:B--2---:R-:W-:Y:S05]  /*ae10*/  @!P0 NANOSLEEP.SYNCS 0x989680 ;  /* 0x009896800000895d */ /* 0x004fea0003900000 */
[----:B------:R-:W2:Y:S02]  /*ae20*/  @!P0 SYNCS.PHASECHK.TRANS64 P0, [R2+URZ+0xb0], R3 ;  /* 0x0000b003020085a7 */ /* 0x000ea400080010ff */
[----:B--2---:R-:W-:Y:S05]  /*ae30*/  @!P0 BRA `(.L_x_32) ;  /* 0xfffffffc00f08947 */ /* 0x004fea000383ffff */
[----:B------:R-:W-:Y:S05]  /*ae40*/  BRA `(.L_x_134) ;  /* 0xffffff6c00b47947 */ /* 0x000fea000383ffff */
.L_x_36:
[----:B----4-:R-:W-:-:S07]  /*ae50*/  MOV R0, UR5 ;  /* 0x0000000500007c02 */ /* 0x010fce0008000f00 */
.L_x_135:
[----:B-1----:R1:W2:Y:S02]  /*ae60*/  SYNCS.PHASECHK.TRANS64.TRYWAIT P0, [R0+URZ], R3 ;  /* 0x00000003000075a7 */ /* 0x0022a400080011ff */
[----:B--2---:R-:W-:Y:S05]  /*ae70*/  @!P0 NANOSLEEP.SYNCS 0x989680 ;  /* 0x009896800000895d */ /* 0x004fea0003900000 */
[----:B------:R-:W2:Y:S02]  /*ae80*/  @!P0 SYNCS.PHASECHK.TRANS64 P0, [R0+URZ], R3 ;  /* 0x00000003000085a7 */ /* 0x000ea400080010ff */
[----:B--2---:R-:W-:Y:S05]  /*ae90*/  @!P0 BRA `(.L_x_135) ;  /* 0xfffffffc00f08947 */ /* 0x004fea000383ffff */
[----:B------:R-:W-:Y:S05]  /*aea0*/  BRA `(.L_x_136) ;  /* 0xffffff7400247947 */ /* 0x000fea000383ffff */
.L_x_37:
[----:B----4-:R-:W-:-:S07]  /*aeb0*/  MOV R0, UR5 ;  /* 0x0000000500007c02 */ /* 0x010fce0008000f00 */
.L_x_137:
[----:B-1----:R1:W2:Y:S02]  /*aec0*/  SYNCS.PHASECHK.TRANS64.TRYWAIT P0, [R0+URZ], R3 ;  /* 0x00000003000075a7 */ /* 0x0022a400080011ff */
[----:B--2---:R-:W-:Y:S05]  /*aed0*/  @!P0 NANOSLEEP.SYNCS 0x989680 ;  /* 0x009896800000895d */ /* 0x004fea0003900000 */
[----:B------:R-:W2:Y:S02]  /*aee0*/  @!P0 SYNCS.PHASECHK.TRANS64 P0, [R0+URZ], R3 ;  /* 0x00000003000085a7 */ /* 0x000ea400080010ff */
[----:B--2---:R-:W-:Y:S05]  /*aef0*/  @!P0 BRA `(.L_x_137) ;  /* 0xfffffffc00f08947 */ /* 0x004fea000383ffff */
[----:B------:R-:W-:Y:S05]  /*af00*/  BRA `(.L_x_138) ;  /* 0xffffff7400307947 */ /* 0x000fea000383ffff */
.L_x_38:
[----:B----4-:R-:W-:-:S07]  /*af10*/  MOV R0, UR5 ;  /* 0x0000000500007c02 */ /* 0x010fce0008000f00 */
.L_x_139:
[----:B-1----:R1:W2:Y:S02]  /*af20*/  SYNCS.PHASECHK.TRANS64.TRYWAIT P0, [R0+URZ], R3 ;  /* 0x00000003000075a7 */ /* 0x0022a400080011ff */
[----:B--2---:R-:W-:Y:S05]  /*af30*/  @!P0 NANOSLEEP.SYNCS 0x989680 ;  /* 0x009896800000895d */ /* 0x004fea0003900000 */
[----:B------:R-:W2:Y:S02]  /*af40*/  @!P0 SYNCS.PHASECHK.TRANS64 P0, [R0+URZ], R3 ;  /* 0x00000003000085a7 */ /* 0x000ea400080010ff */
[----:B--2---:R-:W-:Y:S05]  /*af50*/  @!P0 BRA `(.L_x_139) ;  /* 0xfffffffc00f08947 */ /* 0x004fea000383ffff */
[----:B------:R-:W-:Y:S05]  /*af60*/  BRA `(.L_x_140) ;  /* 0xffffff74003c7947 */ /* 0x000fea000383ffff */
.L_x_39:
[----:B----4-:R-:W-:-:S07]  /*af70*/  MOV R0, UR5 ;  /* 0x0000000500007c02 */ /* 0x010fce0008000f00 */
.L_x_141:
[----:B-1----:R1:W2:Y:S02]  /*af80*/  SYNCS.PHASECHK.TRANS64.TRYWAIT P0, [R0+URZ], R3 ;  /* 0x00000003000075a7 */ /* 0x0022a400080011ff */
[----:B--2---:R-:W-:Y:S05]  /*af90*/  @!P0 NANOSLEEP.SYNCS 0x989680 ;  /* 0x009896800000895d */ /* 0x004fea0003900000 */
[----:B------:R-:W2:Y:S02]  /*afa0*/  @!P0 SYNCS.PHASECHK.TRANS64 P0, [R0+URZ], R3 ;  /* 0x00000003000085a7 */ /* 0x000ea400080010ff */
[----:B--2---:R-:W-:Y:S05]  /*afb0*/  @!P0 BRA `(.L_x_141) ;  /* 0xfffffffc00f08947 */ /* 0x004fea000383ffff */
[----:B------:R-:W-:Y:S05]  /*afc0*/  BRA `(.L_x_142) ;  /* 0xffffff7400487947 */ /* 0x000fea000383ffff */
.L_x_40:
[----:B----4-:R-:W-:-:S07]  /*afd0*/  MOV R0, UR5 ;  /* 0x0000000500007c02 */ /* 0x010fce0008000f00 */
.L_x_143:
[----:B-1----:R1:W2:Y:S02]  /*afe0*/  SYNCS.PHASECHK.TRANS64.TRYWAIT P0, [R0+URZ], R3 ;  /* 0x00000003000075a7 */ /* 0x0022a400080011ff */
[----:B--2---:R-:W-:Y:S05]  /*aff0*/  @!P0 NANOSLEEP.SYNCS 0x989680 ;  /* 0x009896800000895d */ /* 0x004fea0003900000 */
[----:B------:R-:W2:Y:S02]  /*b000*/  @!P0 SYNCS.PHASECHK.TRANS64 P0, [R0+URZ], R3 ;  /* 0x00000003000085a7 */ /* 0x000ea400080010ff */
[----:B--2---:R-:W-:Y:S05]  /*b010*/  @!P0 BRA `(.L_x_143) ;  /* 0xfffffffc00f08947 */ /* 0x004fea000383ffff */
[----:B------:R-:W-:Y:S05]  /*b020*/  BRA `(.L_x_144) ;  /* 0xffffff7400547947 */ /* 0x000fea000383ffff */
.L_x_43:
[----:B-1----:R1:W2:Y:S02]  /*b030*/  SYNCS.PHASECHK.TRANS64.TRYWAIT P0, [R0+URZ+0xf0], R5 ;  /* 0x0000f005000075a7 */ /* 0x0022a400080011ff */
[----:B--2---:R-:W-:Y:S05]  /*b040*/  @!P0 NANOSLEEP.SYNCS 0x989680 ;  /* 0x009896800000895d */ /* 0x004fea0003900000 */
[----:B------:R-:W2:Y:S02]  /*b050*/  @!P0 SYNCS.PHASECHK.TRANS64 P0, [R0+URZ+0xf0], R5 ;  /* 0x0000f005000085a7 */ /* 0x000ea400080010ff */
[----:B--2---:R-:W-:Y:S05]  /*b060*/  @!P0 BRA `(.L_x_43) ;  /* 0xfffffffc00f08947 */ /* 0x004fea000383ffff */
[----:B------:R-:W-:Y:S05]  /*b070*/  BRA `(.L_x_145) ;  /* 0xffffff7400b07947 */ /* 0x000fea000383ffff */
.L_x_44:
[----:B------:R-:W-:-:S07]  /*b080*/  MOV R0, UR5 ;  /* 0x0000000500007c02 */ /* 0x000fce0008000f00 */
.L_x_146:
[----:B-1----:R1:W2:Y:S02]  /*b090*/  SYNCS.PHASECHK.TRANS64.TRYWAIT P0, [R0+URZ+0xc0], R5 ;  /* 0x0000c005000075a7 */ /* 0x0022a400080011ff */
[----:B--2---:R-:W-:Y:S05]  /*b0a0*/  @!P0 NANOSLEEP.SYNCS 0x989680 ;  /* 0x009896800000895d */ /* 0x004fea0003900000 */
[----:B------:R-:W2:Y:S02]  /*b0b0*/  @!P0 SYNCS.PHASECHK.TRANS64 P0, [R0+URZ+0xc0], R5 ;  /* 0x0000c005000085a7 */ /* 0x000ea400080010ff */
[----:B--2---:R-:W-:Y:S05]  /*b0c0*/  @!P0 BRA `(.L_x_146) ;  /* 0xfffffffc00f08947 */ /* 0x004fea000383ffff */
[----:B------:R-:W-:Y:S05]  /*b0d0*/  BRA `(.L_x_147) ;  /* 0xffffff7400c07947 */ /* 0x000fea000383ffff */
.L_x_45:
[----:B-1----:R1:W2:Y:S02]  /*b0e0*/  SYNCS.PHASECHK.TRANS64.TRYWAIT P1, [R0+URZ+0xb0], R5 ;  /* 0x0000b005000075a7 */ /* 0x0022a400080211ff */
[----:B--2---:R-:W-:Y:S05]  /*b0f0*/  @!P1 NANOSLEEP.SYNCS 0x989680 ;  /* 0x009896800000995d */ /* 0x004fea0003900000 */
[----:B------:R-:W2:Y:S02]  /*b100*/  @!P1 SYNCS.PHASECHK.TRANS64 P1, [R0+URZ+0xb0], R5 ;  /* 0x0000b005000095a7 */ /* 0x000ea400080210ff */
[----:B--2---:R-:W-:Y:S05]  /*b110*/  @!P1 BRA `(.L_x_45) ;  /* 0xfffffffc00f09947 */ /* 0x004fea000383ffff */
[----:B------:R-:W-:Y:S05]  /*b120*/  BRA `(.L_x_148) ;  /* 0xffffff7400f07947 */ /* 0x000fea000383ffff */
.L_x_48:
[----:B------:R-:W-:-:S07]  /*b130*/  MOV R0, UR5 ;  /* 0x0000000500007c02 */ /* 0x000fce0008000f00 */
.L_x_149:
[----:B-1----:R1:W2:Y:S02]  /*b140*/  SYNCS.PHASECHK.TRANS64.TRYWAIT P0, [R0+URZ+0xc0], R3 ;  /* 0x0000c003000075a7 */ /* 0x0022a400080011ff */
[----:B--2---:R-:W-:Y:S05]  /*b150*/  @!P0 NANOSLEEP.SYNCS 0x989680 ;  /* 0x009896800000895d */ /* 0x004fea0003900000 */
[----:B------:R-:W2:Y:S02]  /*b160*/  @!P0 SYNCS.PHASECHK.TRANS64 P0, [R0+URZ+0xc0], R3 ;  /* 0x0000c003000085a7 */ /* 0x000ea400080010ff */
[----:B--2---:R-:W-:Y:S05]  /*b170*/  @!P0 BRA `(.L_x_149) ;  /* 0xfffffffc00f08947 */ /* 0x004fea000383ffff */
[----:B------:R-:W-:Y:S05]  /*b180*/  BRA `(.L_x_47) ;  /* 0xffffff7800447947 */ /* 0x000fea000383ffff */
.L_x_55:
[----:B-1----:R1:W2:Y:S02]  /*b190*/  SYNCS.PHASECHK.TRANS64.TRYWAIT P1, [R0+URZ+0xb0], R5 ;  /* 0x0000b005000075a7 */ /* 0x0022a400080211ff */
[----:B--2---:R-:W-:Y:S05]  /*b1a0*/  @!P1 NANOSLEEP.SYNCS 0x989680 ;  /* 0x009896800000995d */ /* 0x004fea0003900000 */
[----:B------:R-:W2:Y:S02]  /*b1b0*/  @!P1 SYNCS.PHASECHK.TRANS64 P1, [R0+URZ+0xb0], R5 ;  /* 0x0000b005000095a7 */ /* 0x000ea400080210ff */
[----:B--2---:R-:W-:Y:S05]  /*b1c0*/  @!P1 BRA `(.L_x_55) ;  /* 0xfffffffc00f09947 */ /* 0x004fea000383ffff */
[----:B------:R-:W-:Y:S05]  /*b1d0*/  BRA `(.L_x_150) ;  /* 0xffffff7c00a47947 */ /* 0x000fea000383ffff */
.L_x_56:
[----:B------:R-:W-:-:S07]  /*b1e0*/  MOV R3, UR8 ;  /* 0x0000000800037c02 */ /* 0x000fce0008000f00 */
.L_x_151:
[----:B-1----:R1:W2:Y:S02]  /*b1f0*/  SYNCS.PHASECHK.TRANS64.TRYWAIT P0, [R3+URZ+0xe0], R0 ;  /* 0x0000e000030075a7 */ /* 0x0022a400080011ff */
[----:B--2---:R-:W-:Y:S05]  /*b200*/  @!P0 NANOSLEEP.SYNCS 0x989680 ;  /* 0x009896800000895d */ /* 0x004fea0003900000 */
[----:B------:R-:W2:Y:S02]  /*b210*/  @!P0 SYNCS.PHASECHK.TRANS64 P0, [R3+URZ+0xe0], R0 ;  /* 0x0000e000030085a7 */ /* 0x000ea400080010ff */
[----:B--2---:R-:W-:Y:S05]  /*b220*/  @!P0 BRA `(.L_x_151) ;  /* 0xfffffffc00f08947 */ /* 0x004fea000383ffff */
[----:B------:R-:W-:Y:S05]  /*b230*/  BRA `(.L_x_152) ;  /* 0xffffff7c00dc7947 */ /* 0x000fea000383ffff */
.L_x_59:
[----:B------:R-:W-:Y:S07]  /*b240*/  MOV R0, UR7 ;  /* 0x0000000700007c02 */ /* 0x000fee0008000f00 */
.L_x_153:
[----:B-1----:R1:W2:Y:S02]  /*b250*/  SYNCS.PHASECHK.TRANS64.TRYWAIT P0, [R0+URZ], R3 ;  /* 0x00000003000075a7 */ /* 0x0022a400080011ff */
[----:B--2---:R-:W-:Y:S05]  /*b260*/  @!P0 NANOSLEEP.SYNCS 0x989680 ;  /* 0x009896800000895d */ /* 0x004fea0003900000 */
[----:B------:R-:W2:Y:S02]  /*b270*/  @!P0 SYNCS.PHASECHK.TRANS64 P0, [R0+URZ], R3 ;  /* 0x00000003000085a7 */ /* 0x000ea400080010ff */
[----:B--2---:R-:W-:Y:S05]  /*b280*/  @!P0 BRA `(.L_x_153) ;  /* 0xfffffffc00f08947 */ /* 0x004fea000383ffff */
[----:B------:R-:W-:Y:S05]  /*b290*/  BRA `(.L_x_58) ;  /* 0xffffff7c00f87947 */ /* 0x000fea000383ffff */
.L_x_62:
[----:B------:R-:W-:-:S07]  /*b2a0*/  MOV R0, UR5 ;  /* 0x0000000500007c02 */ /* 0x000fce0008000f00 */
.L_x_154:
[----:B--2---:R2:W3:Y:S02]  /*b2b0*/  SYNCS.PHASECHK.TRANS64.TRYWAIT P0, [R0+URZ], R3 ;  /* 0x00000003000075a7 */ /* 0x0044e400080011ff */
[----:B---3--:R-:W-:Y:S05]  /*b2c0*/  @!P0 NANOSLEEP.SYNCS 0x989680 ;  /* 0x009896800000895d */ /* 0x008fea0003900000 */
[----:B------:R-:W3:Y:S02]  /*b2d0*/  @!P0 SYNCS.PHASECHK.TRANS64 P0, [R0+URZ], R3 ;  /* 0x00000003000085a7 */ /* 0x000ee400080010ff */
[----:B---3--:R-:W-:Y:S05]  /*b2e0*/  @!P0 BRA `(.L_x_154) ;  /* 0xfffffffc00f08947 */ /* 0x008fea000383ffff */
[----:B------:R-:W-:Y:S05]  /*b2f0*/  BRA `(.L_x_155) ;  /* 0xffffff8000ac7947 */ /* 0x000fea000383ffff */
.L_x_63:
[----:B------:R-:W-:-:S07]  /*b300*/  MOV R0, UR7 ;  /* 0x0000000700007c02 */ /* 0x000fce0008000f00 */
.L_x_156:
[----:B--2---:R2:W3:Y:S02]  /*b310*/  SYNCS.PHASECHK.TRANS64.TRYWAIT P0, [R0+URZ], R3 ;  /* 0x00000003000075a7 */ /* 0x0044e400080011ff */
[----:B---3--:R-:W-:Y:S05]  /*b320*/  @!P0 NANOSLEEP.SYNCS 0x989680 ;  /* 0x009896800000895d */ /* 0x008fea0003900000 */
[----:B------:R-:W3:Y:S02]  /*b330*/  @!P0 SYNCS.PHASECHK.TRANS64 P0, [R0+URZ], R3 ;  /* 0x00000003000085a7 */ /* 0x000ee400080010ff */
[----:B---3--:R-:W-:Y:S05]  /*b340*/  @!P0 BRA `(.L_x_156) ;  /* 0xfffffffc00f08947 */ /* 0x008fea000383ffff */
[----:B------:R-:W-:Y:S05]  /*b350*/  BRA `(.L_x_157) ;  /* 0xffffff8000b87947 */ /* 0x000fea000383ffff */
.L_x_68:
[----:B--2---:R2:W3:Y:S02]  /*b360*/  SYNCS.PHASECHK.TRANS64.TRYWAIT P0, [R0+URZ+0xb0], R3 ;  /* 0x0000b003000075a7 */ /* 0x0044e400080011ff */
[----:B---3--:R-:W-:Y:S05]  /*b370*/  @!P0 NANOSLEEP.SYNCS 0x989680 ;  /* 0x009896800000895d */ /* 0x008fea0003900000 */
[----:B------:R-:W3:Y:S02]  /*b380*/  @!P0 SYNCS.PHASECHK.TRANS64 P0, [R0+URZ+0xb0], R3 ;  /* 0x0000b003000085a7 */ /* 0x000ee400080010ff */
[----:B---3--:R-:W-:Y:S05]  /*b390*/  @!P0 BRA `(.L_x_68) ;  /* 0xfffffffc00f08947 */ /* 0x008fea000383ffff */
[----:B------:R-:W-:Y:S05]  /*b3a0*/  BRA `(.L_x_158) ;  /* 0xffffff8400c47947 */ /* 0x000fea000383ffff */
.L_x_71:
[----:B------:R-:W-:Y:S07]  /*b3b0*/  MOV R0, UR7 ;  /* 0x0000000700007c02 */ /* 0x000fee0008000f00 */
.L_x_159:
[----:B--2---:R2:W3:Y:S02]  /*b3c0*/  SYNCS.PHASECHK.TRANS64.TRYWAIT P0, [R0+URZ+0xa8], R3 ;  /* 0x0000a803000075a7 */ /* 0x0044e400080011ff */
[----:B---3--:R-:W-:Y:S05]  /*b3d0*/  @!P0 NANOSLEEP.SYNCS 0x989680 ;  /* 0x009896800000895d */ /* 0x008fea0003900000 */
[----:B------:R-:W3:Y:S02]  /*b3e0*/  @!P0 SYNCS.PHASECHK.TRANS64 P0, [R0+URZ+0xa8], R3 ;  /* 0x0000a803000085a7 */ /* 0x000ee400080010ff */
[----:B---3--:R-:W-:Y:S05]  /*b3f0*/  @!P0 BRA `(.L_x_159) ;  /* 0xfffffffc00f08947 */ /* 0x008fea000383ffff */
[----:B------:R-:W-:Y:S05]  /*b400*/  BRA `(.L_x_70) ;  /* 0xffffff8800a47947 */ /* 0x000fea000383ffff */
.L_x_74:
[----:B------:R-:W-:Y:S07]  /*b410*/  MOV R3, UR7 ;  /* 0x0000000700037c02 */ /* 0x000fee0008000f00 */
.L_x_160:
[----:B-1----:R1:W2:Y:S02]  /*b420*/  SYNCS.PHASECHK.TRANS64.TRYWAIT P0, [R3+URZ+0x80], R12 ;  /* 0x0000800c030075a7 */ /* 0x0022a400080011ff */
[----:B--2---:R-:W-:Y:S05]  /*b430*/  @!P0 NANOSLEEP.SYNCS 0x989680 ;  /* 0x009896800000895d */ /* 0x004fea0003900000 */
[----:B------:R-:W2:Y:S02]  /*b440*/  @!P0 SYNCS.PHASECHK.TRANS64 P0, [R3+URZ+0x80], R12 ;  /* 0x0000800c030085a7 */ /* 0x000ea400080010ff */
[----:B--2---:R-:W-:Y:S05]  /*b450*/  @!P0 BRA `(.L_x_160) ;  /* 0xfffffffc00f08947 */ /* 0x004fea000383ffff */
[----:B------:R-:W-:Y:S05]  /*b460*/  BRA `(.L_x_161) ;  /* 0xffffff8c001c7947 */ /* 0x000fea000383ffff */
.L_x_75:
[----:B-1----:R-:W-:Y:S07]  /*b470*/  MOV R3, UR7 ;  /* 0x0000000700037c02 */ /* 0x002fee0008000f00 */
.L_x_162:
[----:B-1----:R1:W2:Y:S02]  /*b480*/  SYNCS.PHASECHK.TRANS64.TRYWAIT P0, [R3+URZ+0x88], R12 ;  /* 0x0000880c030075a7 */ /* 0x0022a400080011ff */
[----:B--2---:R-:W-:Y:S05]  /*b490*/  @!P0 NANOSLEEP.SYNCS 0x989680 ;  /* 0x009896800000895d */ /* 0x004fea0003900000 */
[----:B------:R-:W2:Y:S02]  /*b4a0*/  @!P0 SYNCS.PHASECHK.TRANS64 P0, [R3+URZ+0x88], R12 ;  /* 0x0000880c030085a7 */ /* 0x000ea400080010ff */
[----:B--2---:R-:W-:Y:S05]  /*b4b0*/  @!P0 BRA `(.L_x_162) ;  /* 0xfffffffc00f08947 */ /* 0x004fea000383ffff */
[----:B------:R-:W-:Y:S05]  /*b4c0*/  BRA `(.L_x_163) ;  /* 0xffffff8c00587947 */ /* 0x000fea000383ffff */
.L_x_76:
[----:B-1----:R-:W-:Y:S07]  /*b4d0*/  MOV R3, UR7 ;  /* 0x0000000700037c02 */ /* 0x002fee0008000f00 */
.L_x_164:
[----:B-1----:R1:W2:Y:S02]  /*b4e0*/  SYNCS.PHASECHK.TRANS64.TRYWAIT P0, [R3+URZ+0x90], R12 ;  /* 0x0000900c030075a7 */ /* 0x0022a400080011ff */
[----:B--2---:R-:W-:Y:S05]  /*b4f0*/  @!P0 NANOSLEEP.SYNCS 0x989680 ;  /* 0x009896800000895d */ /* 0x004fea0003900000 */
[----:B------:R-:W2:Y:S02]  /*b500*/  @!P0 SYNCS.PHASECHK.TRANS64 P0, [R3+URZ+0x90], R12 ;  /* 0x0000900c030085a7 */ /* 0x000ea400080010ff */
[----:B--2---:R-:W-:Y:S05]  /*b510*/  @!P0 BRA `(.L_x_164) ;  /* 0xfffffffc00f08947 */ /* 0x004fea000383ffff */
[----:B------:R-:W-:Y:S05]  /*b520*/  BRA `(.L_x_165) ;  /* 0xffffff8c00a07947 */ /* 0x000fea000383ffff */
.L_x_77:
[----:B------:R-:W-:Y:S07]  /*b530*/  MOV R3, UR7 ;  /* 0x0000000700037c02 */ /* 0x000fee0008000f00 */
.L_x_166:
[----:B-1----:R1:W2:Y:S02]  /*b540*/  SYNCS.PHASECHK.TRANS64.TRYWAIT P0, [R3+URZ+0x98], R12 ;  /* 0x0000980c030075a7 */ /* 0x0022a400080011ff */
[----:B--2---:R-:W-:Y:S05]  /*b550*/  @!P0 NANOSLEEP.SYNCS 0x989680 ;  /* 0x009896800000895d */ /* 0x004fea0003900000 */
[----:B------:R-:W2:Y:S02]  /*b560*/  @!P0 SYNCS.PHASECHK.TRANS64 P0, [R3+URZ+0x98], R12 ;  /* 0x0000980c030085a7 */ /* 0x000ea400080010ff */
[----:B--2---:R-:W-:Y:S05]  /*b570*/  @!P0 BRA `(.L_x_166) ;  /* 0xfffffffc00f08947 */ /* 0x004fea000383ffff */
[----:B------:R-:W-:Y:S05]  /*b580*/  BRA `(.L_x_167) ;  /* 0xffffff9000287947 */ /* 0x000fea000383ffff */
.L_x_79:
[----:B------:R-:W-:-:S07]  /*b590*/  MOV R0, UR7 ;  /* 0x0000000700007c02 */ /* 0x000fce0008000f00 */
.L_x_168:
[----:B-1----:R1:W3:Y:S02]  /*b5a0*/  SYNCS.PHASECHK.TRANS64.TRYWAIT P0, [R0+URZ+0x80], R3 ;  /* 0x00008003000075a7 */ /* 0x0022e400080011ff */
[----:B---3--:R-:W-:Y:S05]  /*b5b0*/  @!P0 NANOSLEEP.SYNCS 0x989680 ;  /* 0x009896800000895d */ /* 0x008fea0003900000 */
[----:B------:R-:W3:Y:S02]  /*b5c0*/  @!P0 SYNCS.PHASECHK.TRANS64 P0, [R0+URZ+0x80], R3 ;  /* 0x00008003000085a7 */ /* 0x000ee400080010ff */
[----:B---3--:R-:W-:Y:S05]  /*b5d0*/  @!P0 BRA `(.L_x_168) ;  /* 0xfffffffc00f08947 */ /* 0x008fea000383ffff */
[----:B------:R-:W-:Y:S05]  /*b5e0*/  BRA `(.L_x_169) ;  /* 0xffffff9000987947 */ /* 0x000fea000383ffff */
.L_x_80:
[----:B-1----:R-:W-:-:S07]  /*b5f0*/  MOV R0, UR7 ;  /* 0x0000000700007c02 */ /* 0x002fce0008000f00 */
.L_x_170:
[----:B-1----:R1:W3:Y:S02]  /*b600*/  SYNCS.PHASECHK.TRANS64.TRYWAIT P0, [R0+URZ+0x88], R3 ;  /* 0x00008803000075a7 */ /* 0x0022e400080011ff */
[----:B---3--:R-:W-:Y:S05]  /*b610*/  @!P0 NANOSLEEP.SYNCS 0x989680 ;  /* 0x009896800000895d */ /* 0x008fea0003900000 */
[----:B------:R-:W3:Y:S02]  /*b620*/  @!P0 SYNCS.PHASECHK.TRANS64 P0, [R0+URZ+0x88], R3 ;  /* 0x00008803000085a7 */ /* 0x000ee400080010ff */
[----:B---3--:R-:W-:Y:S05]  /*b630*/  @!P0 BRA `(.L_x_170) ;  /* 0xfffffffc00f08947 */ /* 0x008fea000383ffff */
[----:B------:R-:W-:Y:S05]  /*b640*/  BRA `(.L_x_171) ;  /* 0xffffff9000887947 */ /* 0x000fea000383ffff */
.L_x_81:
[----:B-1----:R-:W-:-:S07]  /*b650*/  MOV R0, UR7 ;  /* 0x0000000700007c02 */ /* 0x002fce0008000f00 */
.L_x_172:
[----:B-1----:R1:W3:Y:S02]  /*b660*/  SYNCS.PHASECHK.TRANS64.TRYWAIT P0, [R0+URZ+0x90], R3 ;  /* 0x00009003000075a7 */ /* 0x0022e400080011ff */
[----:B---3--:R-:W-:Y:S05]  /*b670*/  @!P0 NANOSLEEP.SYNCS 0x989680 ;  /* 0x009896800000895d */ /* 0x008fea0003900000 */
[----:B------:R-:W3:Y:S02]  /*b680*/  @!P0 SYNCS.PHASECHK.TRANS64 P0, [R0+URZ+0x90], R3 ;  /* 0x00009003000085a7 */ /* 0x000ee400080010ff */
[----:B---3--:R-:W-:Y:S05]  /*b690*/  @!P0 BRA `(.L_x_172) ;  /* 0xfffffffc00f08947 */ /* 0x008fea000383ffff */
[----:B------:R-:W-:Y:S05]  /*b6a0*/  BRA `(.L_x_173) ;  /* 0xffffff9000787947 */ /* 0x000fea000383ffff */
.L_x_83:
[----:B--2---:R2:W4:Y:S02]  /*b6b0*/  SYNCS.PHASECHK.TRANS64.TRYWAIT P0, [R0+URZ+0xb0], R3 ;  /* 0x0000b003000075a7 */ /* 0x00452400080011ff */
[----:B----4-:R-:W-:Y:S05]  /*b6c0*/  @!P0 NANOSLEEP.SYNCS 0x989680 ;  /* 0x009896800000895d */ /* 0x010fea0003900000 */
[----:B------:R-:W4:Y:S02]  /*b6d0*/  @!P0 SYNCS.PHASECHK.TRANS64 P0, [R0+URZ+0xb0], R3 ;  /* 0x0000b003000085a7 */ /* 0x000f2400080010ff */
[----:B----4-:R-:W-:Y:S05]  /*b6e0*/  @!P0 BRA `(.L_x_83) ;  /* 0xfffffffc00f08947 */ /* 0x010fea000383ffff */
[----:B------:R-:W-:Y:S05]  /*b6f0*/  BRA `(.L_x_174) ;  /* 0xffffff94004c7947 */ /* 0x000fea000383ffff */
.L_x_94:
[----:B-1----:R-:W-:Y:S04]  /*b700*/  MOV R2, UR48 ;  /* 0x0000003000027c02 */ /* 0x002fe80008000f00 */
[----:B------:R1:W3:Y:S03]  /*b710*/  SYNCS.PHASECHK.TRANS64.TRYWAIT P1, [R2+URZ+0x60], R3 ;  /* 0x00006003020075a7 */ /* 0x0002e600080211ff */
[----:B---3--:R-:W-:Y:S05]  /*b720*/  @!P1 NANOSLEEP.SYNCS 0x989680 ;  /* 0x009896800000995d */ /* 0x008fea0003900000 */
[----:B------:R-:W3:Y:S02]  /*b730*/  @!P1 SYNCS.PHASECHK.TRANS64 P1, [R2+URZ+0x60], R3 ;  /* 0x00006003020095a7 */ /* 0x000ee400080210ff */
[----:B---3--:R-:W-:Y:S05]  /*b740*/  @!P1 BRA `(.L_x_94) ;  /* 0xfffffffc00ec9947 */ /* 0x008fea000383ffff */
[----:B------:R-:W-:Y:S05]  /*b750*/  BRA `(.L_x_93) ;  /* 0xffffffa000cc7947 */ /* 0x000fea000383ffff */
.L_x_96:
[----:B-1----:R1:W4:Y:S02]  /*b760*/  SYNCS.PHASECHK.TRANS64.TRYWAIT P0, [R87+URZ+0xd0], R0 ;  /* 0x0000d000570075a7 */ /* 0x00232400080011ff */
[----:B----4-:R-:W-:Y:S05]  /*b770*/  @!P0 NANOSLEEP.SYNCS 0x989680 ;  /* 0x009896800000895d */ /* 0x010fea0003900000 */
[----:B------:R-:W4:Y:S02]  /*b780*/  @!P0 SYNCS.PHASECHK.TRANS64 P0, [R87+URZ+0xd0], R0 ;  /* 0x0000d000570085a7 */ /* 0x000f2400080010ff */
[----:B----4-:R-:W-:Y:S05]  /*b790*/  @!P0 BRA `(.L_x_96) ;  /* 0xfffffffc00f08947 */ /* 0x010fea000383ffff */
[----:B------:R-:W-:Y:S05]  /*b7a0*/  BRA `(.L_x_95) ;  /* 0xffffffa400047947 */ /* 0x000fea000383ffff */
.L_x_105:
[----:B--2---:R2:W4:Y:S02]  /*b7b0*/  SYNCS.PHASECHK.TRANS64.TRYWAIT P0, [R3+URZ+0x60], R0 ;  /* 0x00006000030075a7 */ /* 0x00452400080011ff */
[----:B----4-:R-:W-:Y:S05]  /*b7c0*/  @!P0 NANOSLEEP.SYNCS 0x989680 ;  /* 0x009896800000895d */ /* 0x010fea0003900000 */
[----:B------:R-:W4:Y:S02]  /*b7d0*/  @!P0 SYNCS.PHASECHK.TRANS64 P0, [R3+URZ+0x60], R0 ;  /* 0x00006000030085a7 */ /* 0x000f2400080010ff */
[----:B----4-:R-:W-:Y:S05]  /*b7e0*/  @!P0 BRA `(.L_x_105) ;  /* 0xfffffffc00f08947 */ /* 0x010fea000383ffff */
[----:B------:R-:W-:Y:S05]  /*b7f0*/  BRA `(.L_x_104) ;  /* 0xffffffb400b07947 */ /* 0x000fea000383ffff */
.L_x_113:
[----:B-1----:R1:W4:Y:S02]  /*b800*/  SYNCS.PHASECHK.TRANS64.TRYWAIT P0, [R0+URZ+0x60], R7 ;  /* 0x00006007000075a7 */ /* 0x00232400080011ff */
[----:B----4-:R-:W-:Y:S05]  /*b810*/  @!P0 NANOSLEEP.SYNCS 0x989680 ;  /* 0x009896800000895d */ /* 0x010fea0003900000 */
[----:B------:R-:W4:Y:S02]  /*b820*/  @!P0 SYNCS.PHASECHK.TRANS64 P0, [R0+URZ+0x60], R7 ;  /* 0x00006007000085a7 */ /* 0x000f2400080010ff */
[----:B----4-:R-:W-:Y:S05]  /*b830*/  @!P0 BRA `(.L_x_113) ;  /* 0xfffffffc00f08947 */ /* 0x010fea000383ffff */
[----:B------:R-:W-:Y:S05]  /*b840*/  BRA `(.L_x_112) ;  /* 0xffffffc800a47947 */ /* 0x000fea000383ffff */
.L_x_121:
[----:B-1----:R1:W2:Y:S02]  /*b850*/  SYNCS.PHASECHK.TRANS64.TRYWAIT P0, [R3+URZ+0x60], R0 ;  /* 0x00006000030075a7 */ /* 0x0022a400080011ff */
[----:B--2---:R-:W-:Y:S05]  /*b860*/  @!P0 NANOSLEEP.SYNCS 0x989680 ;  /* 0x009896800000895d */ /* 0x004fea0003900000 */
[----:B------:R-:W2:Y:S02]  /*b870*/  @!P0 SYNCS.PHASECHK.TRANS64 P0, [R3+URZ+0x60], R0 ;  /* 0x00006000030085a7 */ /* 0x000ea400080010ff */
[----:B--2---:R-:W-:Y:S05]  /*b880*/  @!P0 BRA `(.L_x_121) ;  /* 0xfffffffc00f08947 */ /* 0x004fea000383ffff */
[----:B------:R-:W-:Y:S05]  /*b890*/  BRA `(.L_x_120) ;  /* 0xffffffdc00987947 */ /* 0x000fea000383ffff */
        .weak           $__internal_0_$__cuda_sm10x_tcgen05_guardrail_trap_col_being_dealloced_not_returned_by_alloc
        .type           $__internal_0_$__cuda_sm10x_tcgen05_guardrail_trap_col_being_dealloced_not_returned_by_alloc,@function
        .size           $__internal_0_$__cuda_sm10x_tcgen05_guardrail_trap_col_being_dealloced_not_returned_by_alloc,($__internal_1_$__cuda_sm10x_tcgen05_guardrail_trap_phase_invalid_during_alloc - $__internal_0_$__cuda_sm10x_tcgen05_guardrail_trap_col_being_dealloced_not_returned_by_alloc)
$__internal_0_$__cuda_sm10x_tcgen05_guardrail_trap_col_being_dealloced_not_returned_by_alloc:
[----:B------:R-:W-:Y:S05]  /*b8a0*/  BPT.TRAP 0x1 ;  /* 0x000000040000795c */ /* 0x000fea0000300000 */
[----:B------:R-:W-:-:S04]  /*b8b0*/  HFMA2 R3, -RZ, RZ, 0, 0 ;  /* 0x00000000ff037431 */ /* 0x000fc800000001ff */
[----:B------:R-:W-:Y:S05]  /*b8c0*/  RET.REL.NODEC R2 `(_ZN7cutlass13device_kernelINS_4gemm6kernel13GemmUniversalIN4cute5tupleIJiiiiEEENS1_10collective13CollectiveMmaINS1_35MainloopSm100TmaUmmaWarpSpecializedILi6ELi2ELi2ENS5_IJNS4_1CILi1EEESB_SB_EEEEENS5_IJNSA_ILi128EEENSA_ILi256EEENSA_ILi32EEEEEENS_10bfloat16_tENS5_IJlSB_lEEESI_SJ_NS4_8TiledMMAINS4_8MMA_AtomIJNS4_20SM100_MMA_F16BF16_SSISI_SI_fLi128ELi256ELNS4_4UMMA5MajorE0ELSO_0ELNSN_7ScaleInE0ELSP_0EEEEEENS4_6LayoutISC_NS5_IJNSA_ILi0EEEST_ST_EEEEENS5_IJNS4_10UnderscoreESW_SW_EEEEENS4_13SM90_TMA_LOADENS4_14ComposedLayoutINS4_7SwizzleILi2ELi4ELi3EEENS4_18smem_ptr_flag_bitsILi16EEENSS_INS5_IJNSA_ILi8EEESG_EEENS5_IJSG_SB_EEEEEEEvNS4_8identityESZ_S19_vS1A_EENS_8epilogue10collective18CollectiveEpilogueINS1C_23Sm100TmaWarpSpecializedILi4ELi2ELi64ELb1ELb0EEEJSH_NS5_IJNSS_ISE_SB_EENSS_INSA_ILi64EEESB_EEEEESI_SJ_SI_SJ_NS1C_6fusion15FusionCallbacksIS1G_NS1L_17LinearCombinationISI_fSI_fLNS_15FloatRoundStyleE2EEESH_S1K_JEEENS4_5SM1004TMEM4LOAD26SM100_TMEM_LOAD_32dp32b64xESZ_NS10_INS11_ILi3ELi4ELi3EEES14_NSS_INS5_IJS15_S1I_EEENS5_IJS1I_SB_EEEEEEENS4_39AutoVectorizingCopyWithAssumedAlignmentILi128EEENS4_14SM90_TMA_STOREES1Z_S21_S21_EEEvvEEEEvNT_6ParamsE) ;  /* 0xffffff4402cc7950 */ /* 0x000fea0003c3ffff */
        .weak           $__internal_1_$__cuda_sm10x_tcgen05_guardrail_trap_phase_invalid_during_alloc
        .type           $__internal_1_$__cuda_sm10x_tcgen05_guardrail_trap_phase_invalid_during_alloc,@function
        .size           $__internal_1_$__cuda_sm10x_tcgen05_guardrail_trap_phase_invalid_during_alloc,($__internal_2_$__cuda_sm10x_tcgen05_guardrail_trap_unallocated_columns_being_dealloced - $__internal_1_$__cuda_sm10x_tcgen05_guardrail_trap_phase_invalid_during_alloc)
$__internal_1_$__cuda_sm10x_tcgen05_guardrail_trap_phase_invalid_during_alloc:
[----:B------:R-:W-:Y:S05]  /*b8d0*/  BPT.TRAP 0x1 ;  /* 0x000000040000795c */ /* 0x000fea0000300000 */
[----:B------:R-:W-:-:S04]  /*b8e0*/  MOV R3, 0x0 ;  /* 0x0000000000037802 */ /* 0x000fc80000000f00 */
[----:B------:R-:W-:Y:S05]  /*b8f0*/  RET.REL.NODEC R2 `(_ZN7cutlass13device_kernelINS_4gemm6kernel13GemmUniversalIN4cute5tupleIJiiiiEEENS1_10collective13CollectiveMmaINS1_35MainloopSm100TmaUmmaWarpSpecializedILi6ELi2ELi2ENS5_IJNS4_1CILi1EEESB_SB_EEEEENS5_IJNSA_ILi128EEENSA_ILi256EEENSA_ILi32EEEEEENS_10bfloat16_tENS5_IJlSB_lEEESI_SJ_NS4_8TiledMMAINS4_8MMA_AtomIJNS4_20SM100_MMA_F16BF16_SSISI_SI_fLi128ELi256ELNS4_4UMMA5MajorE0ELSO_0ELNSN_7ScaleInE0ELSP_0EEEEEENS4_6LayoutISC_NS5_IJNSA_ILi0EEEST_ST_EEEEENS5_IJNS4_10UnderscoreESW_SW_EEEEENS4_13SM90_TMA_LOADENS4_14ComposedLayoutINS4_7SwizzleILi2ELi4ELi3EEENS4_18smem_ptr_flag_bitsILi16EEENSS_INS5_IJNSA_ILi8EEESG_EEENS5_IJSG_SB_EEEEEEEvNS4_8identityESZ_S19_vS1A_EENS_8epilogue10collective18CollectiveEpilogueINS1C_23Sm100TmaWarpSpecializedILi4ELi2ELi64ELb1ELb0EEEJSH_NS5_IJNSS_ISE_SB_EENSS_INSA_ILi64EEESB_EEEEESI_SJ_SI_SJ_NS1C_6fusion15FusionCallbacksIS1G_NS1L_17LinearCombinationISI_fSI_fLNS_15FloatRoundStyleE2EEESH_S1K_JEEENS4_5SM1004TMEM4LOAD26SM100_TMEM_LOAD_32dp32b64xESZ_NS10_INS11_ILi3ELi4ELi3EEES14_NSS_INS5_IJS15_S1I_EEENS5_IJS1I_SB_EEEEEEENS4_39AutoVectorizingCopyWithAssumedAlignmentILi128EEENS4_14SM90_TMA_STOREES1Z_S21_S21_EEEvvEEEEvNT_6ParamsE) ;  /* 0xffffff4402c07950 */ /* 0x000fea0003c3ffff */
        .weak           $__internal_2_$__cuda_sm10x_tcgen05_guardrail_trap_unallocated_columns_being_dealloced
        .type           $__internal_2_$__cuda_sm10x_tcgen05_guardrail_trap_unallocated_columns_being_dealloced,@function
        .size           $__internal_2_$__cuda_sm10x_tcgen05_guardrail_trap_unallocated_columns_being_dealloced,(.L_x_176 - $__internal_2_$__cuda_sm10x_tcgen05_guardrail_trap_unallocated_columns_being_dealloced)
$__internal_2_$__cuda_sm10x_tcgen05_guardrail_trap_unallocated_columns_being_dealloced:
[----:B------:R-:W-:Y:S05]  /*b900*/  BPT.TRAP 0x1 ;  /* 0x000000040000795c */ /* 0x000fea0000300000 */
[----:B------:R-:W-:-:S04]  /*b910*/  HFMA2 R3, -RZ, RZ, 0, 0 ;  /* 0x00000000ff037431 */ /* 0x000fc800000001ff */
[----:B------:R-:W-:Y:S05]  /*b920*/  RET.REL.NODEC R2 `(_ZN7cutlass13device_kernelINS_4gemm6kernel13GemmUniversalIN4cute5tupleIJiiiiEEENS1_10collective13CollectiveMmaINS1_35MainloopSm100TmaUmmaWarpSpecializedILi6ELi2ELi2ENS5_IJNS4_1CILi1EEESB_SB_EEEEENS5_IJNSA_ILi128EEENSA_ILi256EEENSA_ILi32EEEEEENS_10bfloat16_tENS5_IJlSB_lEEESI_SJ_NS4_8TiledMMAINS4_8MMA_AtomIJNS4_20SM100_MMA_F16BF16_SSISI_SI_fLi128ELi256ELNS4_4UMMA5MajorE0ELSO_0ELNSN_7ScaleInE0ELSP_0EEEEEENS4_6LayoutISC_NS5_IJNSA_ILi0EEEST_ST_EEEEENS5_IJNS4_10UnderscoreESW_SW_EEEEENS4_13SM90_TMA_LOADENS4_14ComposedLayoutINS4_7SwizzleILi2ELi4ELi3EEENS4_18smem_ptr_flag_bitsILi16EEENSS_INS5_IJNSA_ILi8EEESG_EEENS5_IJSG_SB_EEEEEEEvNS4_8identityESZ_S19_vS1A_EENS_8epilogue10collective18CollectiveEpilogueINS1C_23Sm100TmaWarpSpecializedILi4ELi2ELi64ELb1ELb0EEEJSH_NS5_IJNSS_ISE_SB_EENSS_INSA_ILi64EEESB_EEEEESI_SJ_SI_SJ_NS1C_6fusion15FusionCallbacksIS1G_NS1L_17LinearCombinationISI_fSI_fLNS_15FloatRoundStyleE2EEESH_S1K_JEEENS4_5SM1004TMEM4LOAD26SM100_TMEM_LOAD_32dp32b64xESZ_NS10_INS11_ILi3ELi4ELi3EEES14_NSS_INS5_IJS15_S1I_EEENS5_IJS1I_SB_EEEEEEENS4_39AutoVectorizingCopyWithAssumedAlignmentILi128EEENS4_14SM90_TMA_STOREES1Z_S21_S21_EEEvvEEEEvNT_6ParamsE) ;  /* 0xffffff4402b47950 */ /* 0x000fea0003c3ffff */
.L_x_175:
[----:B------:R-:W-:-:S00]  /*b930*/  BRA `(.L_x_175) ;  /* 0xfffffffc00fc7947 */ /* 0x000fc0000383ffff */
[----:B------:R-:W-:-:S00]  /*b940*/  NOP ;  /* 0x0000000000007918 */ /* 0x000fc00000000000 */
        /* <DEDUP_REMOVED lines=11> */
.L_x_176:


//--------------------- .nv.global.init           --------------------------
	.section	.nv.global.init,"aw",@progbits
.nv.global.init:
	.type		$str$27,@object
	.size		$str$27,($str$28 - $str$27)
$str$27:
        /*0000*/ 	.byte	0x28, 0x61, 0x64, 0x64, 0x72, 0x65, 0x73, 0x73, 0x20, 0x26, 0x20, 0x6d, 0x61, 0x73, 0x6b, 0x29
        /*0010*/ 	.byte	0x20, 0x3d, 0x3d, 0x20, 0x30, 0x00
	.type		$str$28,@object
	.size		$str$28,($str$26 - $str$28)
$str$28:
        /*0016*/ 	.byte	0x2f, 0x74, 0x6d, 0x70, 0x2f, 0x63, 0x75, 0x74, 0x6c, 0x61, 0x73, 0x73, 0x5f, 0x73, 0x77, 0x65
        /*0026*/ 	.byte	0x65, 0x70, 0x5f, 0x73, 0x72, 0x63, 0x2f, 0x69, 0x6e, 0x63, 0x6c, 0x75, 0x64, 0x65, 0x2f, 0x63
        /*0036*/ 	.byte	0x75, 0x74, 0x65, 0x2f, 0x70, 0x6f, 0x69, 0x6e, 0x74, 0x65, 0x72, 0x5f, 0x66, 0x6c, 0x61, 0x67
        /*0046*/ 	.byte	0x67, 0x65, 0x64, 0x2e, 0x68, 0x70, 0x70, 0x00
	.type		$str$26,@object
	.size		$str$26,($str$25 - $str$26)
$str$26:
        /*004e*/ 	.byte	0x2f, 0x74, 0x6d, 0x70, 0x2f, 0x63, 0x75, 0x74, 0x6c, 0x61, 0x73, 0x73, 0x5f, 0x73, 0x77, 0x65
        /*005e*/ 	.byte	0x65, 0x70, 0x5f, 0x73, 0x72, 0x63, 0x2f, 0x69, 0x6e, 0x63, 0x6c, 0x75, 0x64, 0x65, 0x2f, 0x63
        /*006e*/ 	.byte	0x75, 0x74, 0x65, 0x2f, 0x61, 0x74, 0x6f, 0x6d, 0x2f, 0x63, 0x6f, 0x70, 0x79, 0x5f, 0x74, 0x72
        /*007e*/ 	.byte	0x61, 0x69, 0x74, 0x73, 0x5f, 0x73, 0x6d, 0x31, 0x30, 0x30, 0x2e, 0x68, 0x70, 0x70, 0x00
	.type		$str$25,@object
	.size		$str$25,(__unnamed_1 - $str$25)
$str$25:
        /*008d*/ 	.byte	0x28, 0x28, 0x75, 0x69, 0x6e, 0x74, 0x33, 0x32, 0x5f, 0x74, 0x28, 0x74, 0x68, 0x72, 0x65, 0x61
        /*009d*/ 	.byte	0x64, 0x49, 0x64, 0x78, 0x2e, 0x78, 0x29, 0x20, 0x2f, 0x20, 0x33, 0x32, 0x29, 0x20, 0x25, 0x20
        /*00ad*/ 	.byte	0x34, 0x29, 0x20, 0x3d, 0x3d, 0x20, 0x28, 0x28, 0x28, 0x74, 0x6d, 0x65, 0x6d, 0x5f, 0x61, 0x64
        /*00bd*/ 	.byte	0x64, 0x72, 0x20, 0x3e, 0x3e, 0x20, 0x31, 0x36, 0x29, 0x20, 0x2f, 0x20, 0x33, 0x32, 0x29, 0x20
        /*00cd*/ 	.byte	0x25, 0x20, 0x34, 0x29, 0x00
	.type		__unnamed_1,@object
	.size		__unnamed_1,(__unnamed_2 - __unnamed_1)
__unnamed_1:
        /*00d2*/ 	.byte	0x61, 0x75, 0x74, 0x6f, 0x20, 0x63, 0x75, 0x74, 0x65, 0x3a, 0x3a, 0x61, 0x73, 0x5f, 0x70, 0x6f
        /* <DEDUP_REMOVED lines=24> */
        /*0262*/ 	.byte	0x38, 0x31, 0x39, 0x32, 0x3e, 0x3e, 0x3e, 0x3e, 0x5d, 0x00
	.type		__unnamed_2,@object
	.size		__unnamed_2,(.L_2 - __unnamed_2)
__unnamed_2:
        /* <DEDUP_REMOVED lines=43> */
        /*051c*/ 	.byte	0x74, 0x65, 0x3a, 0x3a, 0x43, 0x3c, 0x30, 0x3e, 0x3e, 0x3e, 0x3e, 0x5d, 0x00
.L_2:


//--------------------- .nv.shared._ZN7cutlass13device_kernelINS_4gemm6kernel13GemmUniversalIN4cute5tupleIJiiiiEEENS1_10collective13CollectiveMmaINS1_35MainloopSm100TmaUmmaWarpSpecializedILi6ELi2ELi2ENS5_IJNS4_1CILi1EEESB_SB_EEEEENS5_IJNSA_ILi128EEENSA_ILi256EEENSA_ILi32EEEEEENS_10bfloat16_tENS5_IJlSB_lEEESI_SJ_NS4_8TiledMMAINS4_8MMA_AtomIJNS4_20SM100_MMA_F16BF16_SSISI_SI_fLi128ELi256ELNS4_4UMMA5MajorE0ELSO_0ELNSN_7ScaleInE0ELSP_0EEEEEENS4_6LayoutISC_NS5_IJNSA_ILi0EEEST_ST_EEEEENS5_IJNS4_10UnderscoreESW_SW_EEEEENS4_13SM90_TMA_LOADENS4_14ComposedLayoutINS4_7SwizzleILi2ELi4ELi3EEENS4_18smem_ptr_flag_bitsILi16EEENSS_INS5_IJNSA_ILi8EEESG_EEENS5_IJSG_SB_EEEEEEEvNS4_8identityESZ_S19_vS1A_EENS_8epilogue10collective18CollectiveEpilogueINS1C_23Sm100TmaWarpSpecializedILi4ELi2ELi64ELb1ELb0EEEJSH_NS5_IJNSS_ISE_SB_EENSS_INSA_ILi64EEESB_EEEEESI_SJ_SI_SJ_NS1C_6fusion15FusionCallbacksIS1G_NS1L_17LinearCombinationISI_fSI_fLNS_15FloatRoundStyleE2EEESH_S1K_JEEENS4_5SM1004TMEM4LOAD26SM100_TMEM_LOAD_32dp32b64xESZ_NS10_INS11_ILi3ELi4ELi3EEES14_NSS_INS5_IJS15_S1I_EEENS5_IJS1I_SB_EEEEEEENS4_39AutoVectorizingCopyWithAssumedAlignmentILi128EEENS4_14SM90_TMA_STOREES1Z_S21_S21_EEEvvEEEEvNT_6ParamsE --------------------------
	.section	.nv.shared._ZN7cutlass13device_kernelINS_4gemm6kernel13GemmUniversalIN4cute5tupleIJiiiiEEENS1_10collective13CollectiveMmaINS1_35MainloopSm100TmaUmmaWarpSpecializedILi6ELi2ELi2ENS5_IJNS4_1CILi1EEESB_SB_EEEEENS5_IJNSA_ILi128EEENSA_ILi256EEENSA_ILi32EEEEEENS_10bfloat16_tENS5_IJlSB_lEEESI_SJ_NS4_8TiledMMAINS4_8MMA_AtomIJNS4_20SM100_MMA_F16BF16_SSISI_SI_fLi128ELi256ELNS4_4UMMA5MajorE0ELSO_0ELNSN_7ScaleInE0ELSP_0EEEEEENS4_6LayoutISC_NS5_IJNSA_ILi0EEEST_ST_EEEEENS5_IJNS4_10UnderscoreESW_SW_EEEEENS4_13SM90_TMA_LOADENS4_14ComposedLayoutINS4_7SwizzleILi2ELi4ELi3EEENS4_18smem_ptr_flag_bitsILi16EEENSS_INS5_IJNSA_ILi8EEESG_EEENS5_IJSG_SB_EEEEEEEvNS4_8identityESZ_S19_vS1A_EENS_8epilogue10collective18CollectiveEpilogueINS1C_23Sm100TmaWarpSpecializedILi4ELi2ELi64ELb1ELb0EEEJSH_NS5_IJNSS_ISE_SB_EENSS_INSA_ILi64EEESB_EEEEESI_SJ_SI_SJ_NS1C_6fusion15FusionCallbacksIS1G_NS1L_17LinearCombinationISI_fSI_fLNS_15FloatRoundStyleE2EEESH_S1K_JEEENS4_5SM1004TMEM4LOAD26SM100_TMEM_LOAD_32dp32b64xESZ_NS10_INS11_ILi3ELi4ELi3EEES14_NSS_INS5_IJS15_S1I_EEENS5_IJS1I_SB_EEEEEEENS4_39AutoVectorizingCopyWithAssumedAlignmentILi128EEENS4_14SM90_TMA_STOREES1Z_S21_S21_EEEvvEEEEvNT_6ParamsE,"aw",@nobits
	.sectionflags	@""
	.align	16
	.zero		1024


//--------------------- .nv.shared.reserved.0     --------------------------
	.section	.nv.shared.reserved.0,"aw",@nobits
	.weak		__nv_reservedSMEM_offset_0_alias
	.size		__nv_reservedSMEM_offset_0_alias, 0, 64
	.other		__nv_reservedSMEM_offset_0_alias,@"STO_CUDA_RESERVED_SHARED STV_DEFAULT"
__nv_reservedSMEM_offset_0_alias:
	.zero		0
.nv.shared.reserved.0:
	.zero		64
	.weak		__nv_reservedSMEM_tcgen05_partition
	.type		__nv_reservedSMEM_tcgen05_partition,@object
	.size		__nv_reservedSMEM_tcgen05_partition,(.L_0 - __nv_reservedSMEM_tcgen05_partition)
__nv_reservedSMEM_tcgen05_partition:
	.zero		32
.L_0:


//--------------------- .nv.global                --------------------------
	.section	.nv.global,"aw",@nobits
.nv.global:
	.type		_ZN40_INTERNAL_7a8724ee_4_k_cu_a86bcbcd_143984cute1_E,@object
	.size		_ZN40_INTERNAL_7a8724ee_4_k_cu_a86bcbcd_143984cute1_E,(_ZN40_INTERNAL_7a8724ee_4_k_cu_a86bcbcd_143984cuda3std3__45__cpo6cbeginE - _ZN40_INTERNAL_7a8724ee_4_k_cu_a86bcbcd_143984cute1_E)
_ZN40_INTERNAL_7a8724ee_4_k_cu_a86bcbcd_143984cute1_E:
	.zero		1
	.type		_ZN40_INTERNAL_7a8724ee_4_k_cu_a86bcbcd_143984cuda3std3__45__cpo6cbeginE,@object
	.size		_ZN40_INTERNAL_7a8724ee_4_k_cu_a86bcbcd_143984cuda3std3__45__cpo6cbeginE,(_ZN40_INTERNAL_7a8724ee_4_k_cu_a86bcbcd_143984cuda3std3__48in_placeE - _ZN40_INTERNAL_7a8724ee_4_k_cu_a86bcbcd_143984cuda3std3__45__cpo6cbeginE)
_ZN40_INTERNAL_7a8724ee_4_k_cu_a86bcbcd_143984cuda3std3__45__cpo6cbeginE:
	.zero		1
	.type		_ZN40_INTERNAL_7a8724ee_4_k_cu_a86bcbcd_143984cuda3std3__48in_placeE,@object
	.size		_ZN40_INTERNAL_7a8724ee_4_k_cu_a86bcbcd_143984cuda3std3__48in_placeE,(_ZN40_INTERNAL_7a8724ee_4_k_cu_a86bcbcd_143984cuda3std6ranges3__45__cpo9iter_moveE - _ZN40_INTERNAL_7a8724ee_4_k_cu_a86bcbcd_143984cuda3std3__48in_placeE)
_ZN40_INTERNAL_7a8724ee_4_k_cu_a86bcbcd_143984cuda3std3__48in_placeE:
	.zero		1
	.type		_ZN40_INTERNAL_7a8724ee_4_k_cu_a86bcbcd_143984cuda3std6ranges3__45__cpo9iter_moveE,@object
	.size		_ZN40_INTERNAL_7a8724ee_4_k_cu_a86bcbcd_143984cuda3std6ranges3__45__cpo9iter_moveE,(_ZN40_INTERNAL_7a8724ee_4_k_cu_a86bcbcd_143984cuda3std3__45__cpo5beginE - _ZN40_INTERNAL_7a8724ee_4_k_cu_a86bcbcd_143984cuda3std6ranges3__45__cpo9iter_moveE)
_ZN40_INTERNAL_7a8724ee_4_k_cu_a86bcbcd_143984cuda3std6ranges3__45__cpo9iter_moveE:
	.zero		1
	.type		_ZN40_INTERNAL_7a8724ee_4_k_cu_a86bcbcd_143984cuda3std3__45__cpo5beginE,@object
	.size		_ZN40_INTERNAL_7a8724ee_4_k_cu_a86bcbcd_143984cuda3std3__45__cpo5beginE,(_ZN40_INTERNAL_7a8724ee_4_k_cu_a86bcbcd_143984cuda3std3__442_GLOBAL__N__7a8724ee_4_k_cu_a86bcbcd_143986ignoreE - _ZN40_INTERNAL_7a8724ee_4_k_cu_a86bcbcd_143984cuda3std3__45__cpo5beginE)
_ZN40_INTERNAL_7a8724ee_4_k_cu_a86bcbcd_143984cuda3std3__45__cpo5beginE:
	.zero		1
	.type		_ZN40_INTERNAL_7a8724ee_4_k_cu_a86bcbcd_143984cuda3std3__442_GLOBAL__N__7a8724ee_4_k_cu_a86bcbcd_143986ignoreE,@object
	.size		_ZN40_INTERNAL_7a8724ee_4_k_cu_a86bcbcd_143984cuda3std3__442_GLOBAL__N__7a8724ee_4_k_cu_a86bcbcd_143986ignoreE,(_ZN40_INTERNAL_7a8724ee_4_k_cu_a86bcbcd_143984cute7productE - _ZN40_INTERNAL_7a8724ee_4_k_cu_a86bcbcd_143984cuda3std3__442_GLOBAL__N__7a8724ee_4_k_cu_a86bcbcd_143986ignoreE)
_ZN40_INTERNAL_7a8724ee_4_k_cu_a86bcbcd_143984cuda3std3__442_GLOBAL__N__7a8724ee_4_k_cu_a86bcbcd_143986ignoreE:
	.zero		1
	.type		_ZN40_INTERNAL_7a8724ee_4_k_cu_a86bcbcd_143984cute7productE,@object
	.size		_ZN40_INTERNAL_7a8724ee_4_k_cu_a86bcbcd_143984cute7productE,(_ZN40_INTERNAL_7a8724ee_4_k_cu_a86bcbcd_143984cuda3std3__45__cpo3endE - _ZN40_INTERNAL_7a8724ee_4_k_cu_a86bcbcd_143984cute7productE)
_ZN40_INTERNAL_7a8724ee_4_k_cu_a86bcbcd_143984cute7productE:
	.zero		1
	.type		_ZN40_INTERNAL_7a8724ee_4_k_cu_a86bcbcd_143984cuda3std3__45__cpo3endE,@object
	.size		_ZN40_INTERNAL_7a8724ee_4_k_cu_a86bcbcd_143984cuda3std3__45__cpo3endE,(_ZN40_INTERNAL_7a8724ee_4_k_cu_a86bcbcd_143984cuda3std3__419piecewise_constructE - _ZN40_INTERNAL_7a8724ee_4_k_cu_a86bcbcd_143984cuda3std3__45__cpo3endE)
_ZN40_INTERNAL_7a8724ee_4_k_cu_a86bcbcd_143984cuda3std3__45__cpo3endE:
	.zero		1
	.type		_ZN40_INTERNAL_7a8724ee_4_k_cu_a86bcbcd_143984cuda3std3__419piecewise_constructE,@object
	.size		_ZN40_INTERNAL_7a8724ee_4_k_cu_a86bcbcd_143984cuda3std3__419piecewise_constructE,(_ZN40_INTERNAL_7a8724ee_4_k_cu_a86bcbcd_143984cuda3std3__45__cpo4cendE - _ZN40_INTERNAL_7a8724ee_4_k_cu_a86bcbcd_143984cuda3std3__419piecewise_constructE)
_ZN40_INTERNAL_7a8724ee_4_k_cu_a86bcbcd_143984cuda3std3__419piecewise_constructE:
	.zero		1
	.type		_ZN40_INTERNAL_7a8724ee_4_k_cu_a86bcbcd_143984cuda3std3__45__cpo4cendE,@object
	.size		_ZN40_INTERNAL_7a8724ee_4_k_cu_a86bcbcd_143984cuda3std3__45__cpo4cendE,(_ZN40_INTERNAL_7a8724ee_4_k_cu_a86bcbcd_143984cuda3std6ranges3__45__cpo4swapE - _ZN40_INTERNAL_7a8724ee_4_k_cu_a86bcbcd_143984cuda3std3__45__cpo4cendE)
_ZN40_INTERNAL_7a8724ee_4_k_cu_a86bcbcd_143984cuda3std3__45__cpo4cendE:
	.zero		1
	.type		_ZN40_INTERNAL_7a8724ee_4_k_cu_a86bcbcd_143984cuda3std6ranges3__45__cpo4swapE,@object
	.size		_ZN40_INTERNAL_7a8724ee_4_k_cu_a86bcbcd_143984cuda3std6ranges3__45__cpo4swapE,(.L_10 - _ZN40_INTERNAL_7a8724ee_4_k_cu_a86bcbcd_143984cuda3std6ranges3__45__cpo4swapE)
_ZN40_INTERNAL_7a8724ee_4_k_cu_a86bcbcd_143984cuda3std6ranges3__45__cpo4swapE:
	.zero		1
.L_10:


//--------------------- .nv.constant0._ZN7cutlass13device_kernelINS_4gemm6kernel13GemmUniversalIN4cute5tupleIJiiiiEEENS1_10collective13CollectiveMmaINS1_35MainloopSm100TmaUmmaWarpSpecializedILi6ELi2ELi2ENS5_IJNS4_1CILi1EEESB_SB_EEEEENS5_IJNSA_ILi128EEENSA_ILi256EEENSA_ILi32EEEEEENS_10bfloat16_tENS5_IJlSB_lEEESI_SJ_NS4_8TiledMMAINS4_8MMA_AtomIJNS4_20SM100_MMA_F16BF16_SSISI_SI_fLi128ELi256ELNS4_4UMMA5MajorE0ELSO_0ELNSN_7ScaleInE0ELSP_0EEEEEENS4_6LayoutISC_NS5_IJNSA_ILi0EEEST_ST_EEEEENS5_IJNS4_10UnderscoreESW_SW_EEEEENS4_13SM90_TMA_LOADENS4_14ComposedLayoutINS4_7SwizzleILi2ELi4ELi3EEENS4_18smem_ptr_flag_bitsILi16EEENSS_INS5_IJNSA_ILi8EEESG_EEENS5_IJSG_SB_EEEEEEEvNS4_8identityESZ_S19_vS1A_EENS_8epilogue10collective18CollectiveEpilogueINS1C_23Sm100TmaWarpSpecializedILi4ELi2ELi64ELb1ELb0EEEJSH_NS5_IJNSS_ISE_SB_EENSS_INSA_ILi64EEESB_EEEEESI_SJ_SI_SJ_NS1C_6fusion15FusionCallbacksIS1G_NS1L_17LinearCombinationISI_fSI_fLNS_15FloatRoundStyleE2EEESH_S1K_JEEENS4_5SM1004TMEM4LOAD26SM100_TMEM_LOAD_32dp32b64xESZ_NS10_INS11_ILi3ELi4ELi3EEES14_NSS_INS5_IJS15_S1I_EEENS5_IJS1I_SB_EEEEEEENS4_39AutoVectorizingCopyWithAssumedAlignmentILi128EEENS4_14SM90_TMA_STOREES1Z_S21_S21_EEEvvEEEEvNT_6ParamsE --------------------------
	.section	.nv.constant0._ZN7cutlass13device_kernelINS_4gemm6kernel13GemmUniversalIN4cute5tupleIJiiiiEEENS1_10collective13CollectiveMmaINS1_35MainloopSm100TmaUmmaWarpSpecializedILi6ELi2ELi2ENS5_IJNS4_1CILi1EEESB_SB_EEEEENS5_IJNSA_ILi128EEENSA_ILi256EEENSA_ILi32EEEEEENS_10bfloat16_tENS5_IJlSB_lEEESI_SJ_NS4_8TiledMMAINS4_8MMA_AtomIJNS4_20SM100_MMA_F16BF16_SSISI_SI_fLi128ELi256ELNS4_4UMMA5MajorE0ELSO_0ELNSN_7ScaleInE0ELSP_0EEEEEENS4_6LayoutISC_NS5_IJNSA_ILi0EEEST_ST_EEEEENS5_IJNS4_10UnderscoreESW_SW_EEEEENS4_13SM90_TMA_LOADENS4_14ComposedLayoutINS4_7SwizzleILi2ELi4ELi3EEENS4_18smem_ptr_flag_bitsILi16EEENSS_INS5_IJNSA_ILi8EEESG_EEENS5_IJSG_SB_EEEEEEEvNS4_8identityESZ_S19_vS1A_EENS_8epilogue10collective18CollectiveEpilogueINS1C_23Sm100TmaWarpSpecializedILi4ELi2ELi64ELb1ELb0EEEJSH_NS5_IJNSS_ISE_SB_EENSS_INSA_ILi64EEESB_EEEEESI_SJ_SI_SJ_NS1C_6fusion15FusionCallbacksIS1G_NS1L_17LinearCombinationISI_fSI_fLNS_15FloatRoundStyleE2EEESH_S1K_JEEENS4_5SM1004TMEM4LOAD26SM100_TMEM_LOAD_32dp32b64xESZ_NS10_INS11_ILi3ELi4ELi3EEES14_NSS_INS5_IJS15_S1I_EEENS5_IJS1I_SB_EEEEEEENS4_39AutoVectorizingCopyWithAssumedAlignmentILi128EEENS4_14SM90_TMA_STOREES1Z_S21_S21_EEEvvEEEEvNT_6ParamsE,"a",@progbits
	.sectionflags	@""
	.align	4
.nv.constant0._ZN7cutlass13device_kernelINS_4gemm6kernel13GemmUniversalIN4cute5tupleIJiiiiEEENS1_10collective13CollectiveMmaINS1_35MainloopSm100TmaUmmaWarpSpecializedILi6ELi2ELi2ENS5_IJNS4_1CILi1EEESB_SB_EEEEENS5_IJNSA_ILi128EEENSA_ILi256EEENSA_ILi32EEEEEENS_10bfloat16_tENS5_IJlSB_lEEESI_SJ_NS4_8TiledMMAINS4_8MMA_AtomIJNS4_20SM100_MMA_F16BF16_SSISI_SI_fLi128ELi256ELNS4_4UMMA5MajorE0ELSO_0ELNSN_7ScaleInE0ELSP_0EEEEEENS4_6LayoutISC_NS5_IJNSA_ILi0EEEST_ST_EEEEENS5_IJNS4_10UnderscoreESW_SW_EEEEENS4_13SM90_TMA_LOADENS4_14ComposedLayoutINS4_7SwizzleILi2ELi4ELi3EEENS4_18smem_ptr_flag_bitsILi16EEENSS_INS5_IJNSA_ILi8EEESG_EEENS5_IJSG_SB_EEEEEEEvNS4_8identityESZ_S19_vS1A_EENS_8epilogue10collective18CollectiveEpilogueINS1C_23Sm100TmaWarpSpecializedILi4ELi2ELi64ELb1ELb0EEEJSH_NS5_IJNSS_ISE_SB_EENSS_INSA_ILi64EEESB_EEEEESI_SJ_SI_SJ_NS1C_6fusion15FusionCallbacksIS1G_NS1L_17LinearCombinationISI_fSI_fLNS_15FloatRoundStyleE2EEESH_S1K_JEEENS4_5SM1004TMEM4LOAD26SM100_TMEM_LOAD_32dp32b64xESZ_NS10_INS11_ILi3ELi4ELi3EEES14_NSS_INS5_IJS15_S1I_EEENS5_IJS1I_SB_EEEEEEENS4_39AutoVectorizingCopyWithAssumedAlignmentILi128EEENS4_14SM90_TMA_STOREES1Z_S21_S21_EEEvvEEEEvNT_6ParamsE:
	.zero		2944


//--------------------- SYMBOLS --------------------------

	.type		.nv.reservedSmem.offset0,@object
	.size		.nv.reservedSmem.offset0,0x4
	.type		.nv.reservedSmem.cap,@object
	.size		.nv.reservedSmem.cap,0x4
	.type		__assertfail,@function
